//
// Generated by NVIDIA NVVM Compiler
//
// Compiler Build ID: CL-36424714
// Cuda compilation tools, release 13.0, V13.0.88
// Based on NVVM 20.0.0
//

.version 9.0
.target sm_100
.address_size 64

	// .globl	_Z12bitonicMergePiiii
.extern .shared .align 16 .b8 shared[];

.visible .entry _Z12bitonicMergePiiii(
	.param .u64 .ptr .align 1 _Z12bitonicMergePiiii_param_0,
	.param .u32 _Z12bitonicMergePiiii_param_1,
	.param .u32 _Z12bitonicMergePiiii_param_2,
	.param .u32 _Z12bitonicMergePiiii_param_3
)
{
	.reg .pred 	%p<6>;
	.reg .b32 	%r<13>;
	.reg .b64 	%rd<7>;

	ld.param.u64 	%rd3, [_Z12bitonicMergePiiii_param_0];
	ld.param.u32 	%r6, [_Z12bitonicMergePiiii_param_1];
	ld.param.u32 	%r7, [_Z12bitonicMergePiiii_param_2];
	ld.param.u32 	%r5, [_Z12bitonicMergePiiii_param_3];
	mov.u32 	%r8, %ctaid.x;
	mov.u32 	%r9, %ntid.x;
	mov.u32 	%r10, %tid.x;
	mad.lo.s32 	%r1, %r8, %r9, %r10;
	xor.b32  	%r2, %r7, %r1;
	min.s32 	%r11, %r6, %r2;
	setp.le.s32 	%p1, %r11, %r1;
	@%p1 bra 	$L__BB0_3;
	cvta.to.global.u64 	%rd4, %rd3;
	and.b32  	%r12, %r5, %r1;
	setp.eq.s32 	%p2, %r12, 0;
	mul.wide.s32 	%rd5, %r1, 4;
	add.s64 	%rd1, %rd4, %rd5;
	ld.global.u32 	%r3, [%rd1];
	mul.wide.s32 	%rd6, %r2, 4;
	add.s64 	%rd2, %rd4, %rd6;
	ld.global.u32 	%r4, [%rd2];
	setp.le.s32 	%p3, %r3, %r4;
	xor.pred  	%p4, %p2, %p3;
	not.pred 	%p5, %p4;
	@%p5 bra 	$L__BB0_3;
	st.global.u32 	[%rd1], %r4;
	st.global.u32 	[%rd2], %r3;
$L__BB0_3:
	ret;

}
	// .globl	_Z17bitonicSortSharedPii
.visible .entry _Z17bitonicSortSharedPii(
	.param .u64 .ptr .align 1 _Z17bitonicSortSharedPii_param_0,
	.param .u32 _Z17bitonicSortSharedPii_param_1
)
{
	.reg .pred 	%p<12>;
	.reg .b32 	%r<29>;
	.reg .b64 	%rd<5>;

	ld.param.u64 	%rd2, [_Z17bitonicSortSharedPii_param_0];
	ld.param.u32 	%r17, [_Z17bitonicSortSharedPii_param_1];
	cvta.to.global.u64 	%rd3, %rd2;
	mov.u32 	%r1, %tid.x;
	mov.u32 	%r19, %ctaid.x;
	mov.u32 	%r2, %ntid.x;
	mad.lo.s32 	%r3, %r19, %r2, %r1;
	setp.ge.s32 	%p1, %r3, %r17;
	mul.wide.s32 	%rd4, %r3, 4;
	add.s64 	%rd1, %rd3, %rd4;
	mov.b32 	%r26, 2147483647;
	@%p1 bra 	$L__BB1_2;
	ld.global.u32 	%r26, [%rd1];
$L__BB1_2:
	shl.b32 	%r20, %r1, 2;
	mov.u32 	%r21, shared;
	add.s32 	%r6, %r21, %r20;
	st.shared.u32 	[%r6], %r26;
	bar.sync 	0;
	setp.lt.u32 	%p2, %r2, 2;
	@%p2 bra 	$L__BB1_11;
	mov.b32 	%r27, 2;
$L__BB1_4:
	shr.s32 	%r28, %r27, 1;
	setp.lt.s32 	%p3, %r28, 1;
	@%p3 bra 	$L__BB1_10;
	and.b32  	%r9, %r27, %r1;
$L__BB1_6:
	mov.u32 	%r10, %r28;
	xor.b32  	%r11, %r10, %r1;
	setp.le.s32 	%p4, %r11, %r1;
	@%p4 bra 	$L__BB1_9;
	setp.eq.s32 	%p5, %r9, 0;
	ld.shared.u32 	%r12, [%r6];
	shl.b32 	%r23, %r11, 2;
	add.s32 	%r13, %r21, %r23;
	ld.shared.u32 	%r14, [%r13];
	setp.le.s32 	%p6, %r12, %r14;
	xor.pred  	%p7, %p5, %p6;
	not.pred 	%p8, %p7;
	@%p8 bra 	$L__BB1_9;
	st.shared.u32 	[%r6], %r14;
	st.shared.u32 	[%r13], %r12;
$L__BB1_9:
	bar.sync 	0;
	shr.u32 	%r28, %r10, 1;
	setp.gt.u32 	%p9, %r10, 1;
	@%p9 bra 	$L__BB1_6;
$L__BB1_10:
	shl.b32 	%r27, %r27, 1;
	setp.le.s32 	%p10, %r27, %r2;
	@%p10 bra 	$L__BB1_4;
$L__BB1_11:
	setp.ge.s32 	%p11, %r3, %r17;
	@%p11 bra 	$L__BB1_13;
	ld.shared.u32 	%r25, [%r6];
	st.global.u32 	[%rd1], %r25;
$L__BB1_13:
	ret;

}
	// .globl	_Z14radixSortCountPiS_ii
.visible .entry _Z14radixSortCountPiS_ii(
	.param .u64 .ptr .align 1 _Z14radixSortCountPiS_ii_param_0,
	.param .u64 .ptr .align 1 _Z14radixSortCountPiS_ii_param_1,
	.param .u32 _Z14radixSortCountPiS_ii_param_2,
	.param .u32 _Z14radixSortCountPiS_ii_param_3
)
{
	.reg .pred 	%p<3>;
	.reg .b32 	%r<11>;
	.reg .b64 	%rd<7>;

	ld.param.u64 	%rd1, [_Z14radixSortCountPiS_ii_param_0];
	ld.param.u64 	%rd2, [_Z14radixSortCountPiS_ii_param_1];
	ld.param.u32 	%r3, [_Z14radixSortCountPiS_ii_param_2];
	ld.param.u32 	%r2, [_Z14radixSortCountPiS_ii_param_3];
	mov.u32 	%r4, %ctaid.x;
	mov.u32 	%r5, %ntid.x;
	mov.u32 	%r6, %tid.x;
	mad.lo.s32 	%r1, %r4, %r5, %r6;
	setp.ge.s32 	%p1, %r1, %r3;
	@%p1 bra 	$L__BB2_3;
	cvta.to.global.u64 	%rd3, %rd1;
	mul.wide.s32 	%rd4, %r1, 4;
	add.s64 	%rd5, %rd3, %rd4;
	ld.global.u32 	%r7, [%rd5];
	shr.u32 	%r8, %r7, %r2;
	and.b32  	%r9, %r8, 1;
	setp.eq.b32 	%p2, %r9, 1;
	@%p2 bra 	$L__BB2_3;
	cvta.to.global.u64 	%rd6, %rd2;
	atom.global.add.u32 	%r10, [%rd6], 1;
$L__BB2_3:
	ret;

}
	// .globl	_Z16radixSortScatterPiS_S_iii
.visible .entry _Z16radixSortScatterPiS_S_iii(
	.param .u64 .ptr .align 1 _Z16radixSortScatterPiS_S_iii_param_0,
	.param .u64 .ptr .align 1 _Z16radixSortScatterPiS_S_iii_param_1,
	.param .u64 .ptr .align 1 _Z16radixSortScatterPiS_S_iii_param_2,
	.param .u32 _Z16radixSortScatterPiS_S_iii_param_3,
	.param .u32 _Z16radixSortScatterPiS_S_iii_param_4,
	.param .u32 _Z16radixSortScatterPiS_S_iii_param_5
)
{
	.reg .pred 	%p<3>;
	.reg .b32 	%r<14>;
	.reg .b64 	%rd<13>;

	ld.param.u64 	%rd3, [_Z16radixSortScatterPiS_S_iii_param_0];
	ld.param.u64 	%rd4, [_Z16radixSortScatterPiS_S_iii_param_1];
	ld.param.u64 	%rd5, [_Z16radixSortScatterPiS_S_iii_param_2];
	ld.param.u32 	%r5, [_Z16radixSortScatterPiS_S_iii_param_3];
	ld.param.u32 	%r3, [_Z16radixSortScatterPiS_S_iii_param_4];
	ld.param.u32 	%r4, [_Z16radixSortScatterPiS_S_iii_param_5];
	cvta.to.global.u64 	%rd1, %rd4;
	cvta.to.global.u64 	%rd2, %rd5;
	mov.u32 	%r6, %ctaid.x;
	mov.u32 	%r7, %ntid.x;
	mov.u32 	%r8, %tid.x;
	mad.lo.s32 	%r1, %r6, %r7, %r8;
	setp.ge.s32 	%p1, %r1, %r5;
	@%p1 bra 	$L__BB3_4;
	cvta.to.global.u64 	%rd6, %rd3;
	mul.wide.s32 	%rd7, %r1, 4;
	add.s64 	%rd8, %rd6, %rd7;
	ld.global.u32 	%r2, [%rd8];
	shr.u32 	%r9, %r2, %r3;
	and.b32  	%r10, %r9, 1;
	setp.eq.b32 	%p2, %r10, 1;
	@%p2 bra 	$L__BB3_3;
	atom.global.add.u32 	%r13, [%rd2], 1;
	mul.wide.s32 	%rd11, %r13, 4;
	add.s64 	%rd12, %rd1, %rd11;
	st.global.u32 	[%rd12], %r2;
	bra.uni 	$L__BB3_4;
$L__BB3_3:
	atom.global.add.u32 	%r11, [%rd2+4], 1;
	add.s32 	%r12, %r11, %r4;
	mul.wide.s32 	%rd9, %r12, 4;
	add.s64 	%rd10, %rd1, %rd9;
	st.global.u32 	[%rd10], %r2;
$L__BB3_4:
	ret;

}
	// .globl	_Z11mergeKernelPiS_ii
.visible .entry _Z11mergeKernelPiS_ii(
	.param .u64 .ptr .align 1 _Z11mergeKernelPiS_ii_param_0,
	.param .u64 .ptr .align 1 _Z11mergeKernelPiS_ii_param_1,
	.param .u32 _Z11mergeKernelPiS_ii_param_2,
	.param .u32 _Z11mergeKernelPiS_ii_param_3
)
{
	.reg .pred 	%p<20>;
	.reg .b32 	%r<101>;
	.reg .b64 	%rd<31>;

	ld.param.u64 	%rd7, [_Z11mergeKernelPiS_ii_param_0];
	ld.param.u64 	%rd8, [_Z11mergeKernelPiS_ii_param_1];
	ld.param.u32 	%r49, [_Z11mergeKernelPiS_ii_param_2];
	ld.param.u32 	%r50, [_Z11mergeKernelPiS_ii_param_3];
	cvta.to.global.u64 	%rd1, %rd8;
	cvta.to.global.u64 	%rd2, %rd7;
	mov.u32 	%r51, %ctaid.x;
	mov.u32 	%r52, %ntid.x;
	mov.u32 	%r53, %tid.x;
	mad.lo.s32 	%r54, %r51, %r52, %r53;
	mul.lo.s32 	%r55, %r54, %r50;
	shl.b32 	%r80, %r55, 1;
	setp.ge.s32 	%p1, %r80, %r49;
	@%p1 bra 	$L__BB4_16;
	add.s32 	%r56, %r80, %r50;
	min.s32 	%r2, %r56, %r49;
	add.s32 	%r57, %r56, %r50;
	min.s32 	%r3, %r57, %r49;
	setp.lt.s32 	%p2, %r50, 1;
	setp.ge.s32 	%p3, %r56, %r3;
	or.pred  	%p4, %p2, %p3;
	mov.u32 	%r81, %r2;
	mov.u32 	%r89, %r80;
	@%p4 bra 	$L__BB4_2;
	bra.uni 	$L__BB4_17;
$L__BB4_2:
	setp.ge.s32 	%p10, %r80, %r2;
	@%p10 bra 	$L__BB4_9;
	sub.s32 	%r66, %r2, %r80;
	and.b32  	%r7, %r66, 3;
	setp.eq.s32 	%p11, %r7, 0;
	mov.u32 	%r87, %r80;
	@%p11 bra 	$L__BB4_6;
	neg.s32 	%r83, %r7;
	mov.u32 	%r87, %r80;
$L__BB4_5:
	.pragma "nounroll";
	mul.wide.s32 	%rd15, %r89, 4;
	add.s64 	%rd16, %rd1, %rd15;
	mul.wide.s32 	%rd17, %r87, 4;
	add.s64 	%rd18, %rd2, %rd17;
	add.s32 	%r87, %r87, 1;
	ld.global.u32 	%r67, [%rd18];
	add.s32 	%r89, %r89, 1;
	st.global.u32 	[%rd16], %r67;
	add.s32 	%r83, %r83, 1;
	setp.ne.s32 	%p12, %r83, 0;
	@%p12 bra 	$L__BB4_5;
$L__BB4_6:
	sub.s32 	%r68, %r80, %r2;
	setp.gt.u32 	%p13, %r68, -4;
	@%p13 bra 	$L__BB4_9;
	add.s64 	%rd3, %rd2, 8;
	sub.s32 	%r95, %r87, %r2;
	add.s64 	%rd4, %rd1, 8;
$L__BB4_8:
	mul.wide.s32 	%rd19, %r87, 4;
	add.s64 	%rd20, %rd3, %rd19;
	mul.wide.s32 	%rd21, %r89, 4;
	add.s64 	%rd22, %rd4, %rd21;
	ld.global.u32 	%r69, [%rd20+-8];
	st.global.u32 	[%rd22+-8], %r69;
	ld.global.u32 	%r70, [%rd20+-4];
	st.global.u32 	[%rd22+-4], %r70;
	ld.global.u32 	%r71, [%rd20];
	st.global.u32 	[%rd22], %r71;
	add.s32 	%r87, %r87, 4;
	ld.global.u32 	%r72, [%rd20+4];
	add.s32 	%r89, %r89, 4;
	st.global.u32 	[%rd22+4], %r72;
	add.s32 	%r95, %r95, 4;
	setp.eq.s32 	%p14, %r95, 0;
	@%p14 bra 	$L__BB4_9;
	bra.uni 	$L__BB4_8;
$L__BB4_9:
	setp.ge.s32 	%p15, %r81, %r3;
	@%p15 bra 	$L__BB4_16;
	sub.s32 	%r73, %r3, %r81;
	and.b32  	%r26, %r73, 3;
	setp.eq.s32 	%p16, %r26, 0;
	mov.u32 	%r94, %r81;
	@%p16 bra 	$L__BB4_13;
	neg.s32 	%r90, %r26;
	mov.u32 	%r94, %r81;
$L__BB4_12:
	.pragma "nounroll";
	mul.wide.s32 	%rd23, %r89, 4;
	add.s64 	%rd24, %rd1, %rd23;
	mul.wide.s32 	%rd25, %r94, 4;
	add.s64 	%rd26, %rd2, %rd25;
	add.s32 	%r94, %r94, 1;
	ld.global.u32 	%r74, [%rd26];
	add.s32 	%r89, %r89, 1;
	st.global.u32 	[%rd24], %r74;
	add.s32 	%r90, %r90, 1;
	setp.ne.s32 	%p17, %r90, 0;
	@%p17 bra 	$L__BB4_12;
$L__BB4_13:
	sub.s32 	%r75, %r81, %r3;
	setp.gt.u32 	%p18, %r75, -4;
	@%p18 bra 	$L__BB4_16;
	add.s64 	%rd5, %rd2, 8;
	sub.s32 	%r98, %r94, %r3;
	add.s64 	%rd6, %rd1, 8;
$L__BB4_15:
	mul.wide.s32 	%rd27, %r94, 4;
	add.s64 	%rd28, %rd5, %rd27;
	mul.wide.s32 	%rd29, %r89, 4;
	add.s64 	%rd30, %rd6, %rd29;
	ld.global.u32 	%r76, [%rd28+-8];
	st.global.u32 	[%rd30+-8], %r76;
	ld.global.u32 	%r77, [%rd28+-4];
	st.global.u32 	[%rd30+-4], %r77;
	ld.global.u32 	%r78, [%rd28];
	st.global.u32 	[%rd30], %r78;
	add.s32 	%r94, %r94, 4;
	ld.global.u32 	%r79, [%rd28+4];
	add.s32 	%r89, %r89, 4;
	st.global.u32 	[%rd30+4], %r79;
	add.s32 	%r98, %r98, 4;
	setp.ne.s32 	%p19, %r98, 0;
	@%p19 bra 	$L__BB4_15;
$L__BB4_16:
	ret;
$L__BB4_17:
	mul.wide.s32 	%rd9, %r80, 4;
	add.s64 	%rd10, %rd2, %rd9;
	ld.global.u32 	%r58, [%rd10];
	mul.wide.s32 	%rd11, %r81, 4;
	add.s64 	%rd12, %rd2, %rd11;
	ld.global.u32 	%r60, [%rd12];
	setp.gt.s32 	%p5, %r58, %r60;
	setp.le.s32 	%p6, %r58, %r60;
	selp.u32 	%r62, 1, 0, %p6;
	add.s32 	%r80, %r80, %r62;
	selp.u32 	%r63, 1, 0, %p5;
	add.s32 	%r81, %r81, %r63;
	min.s32 	%r64, %r58, %r60;
	mul.wide.s32 	%rd13, %r89, 4;
	add.s64 	%rd14, %rd1, %rd13;
	st.global.u32 	[%rd14], %r64;
	add.s32 	%r89, %r89, 1;
	setp.lt.s32 	%p7, %r80, %r2;
	setp.lt.s32 	%p8, %r81, %r3;
	and.pred  	%p9, %p7, %p8;
	@%p9 bra 	$L__BB4_17;
	bra.uni 	$L__BB4_2;

}
	// .globl	_Z14oddEvenSortOddPii
.visible .entry _Z14oddEvenSortOddPii(
	.param .u64 .ptr .align 1 _Z14oddEvenSortOddPii_param_0,
	.param .u32 _Z14oddEvenSortOddPii_param_1
)
{
	.reg .pred 	%p<3>;
	.reg .b32 	%r<10>;
	.reg .b64 	%rd<5>;

	ld.param.u64 	%rd2, [_Z14oddEvenSortOddPii_param_0];
	ld.param.u32 	%r4, [_Z14oddEvenSortOddPii_param_1];
	mov.u32 	%r5, %ctaid.x;
	mov.u32 	%r6, %ntid.x;
	mov.u32 	%r7, %tid.x;
	mad.lo.s32 	%r8, %r5, %r6, %r7;
	shl.b32 	%r1, %r8, 1;
	or.b32  	%r9, %r1, 1;
	setp.ge.s32 	%p1, %r9, %r4;
	@%p1 bra 	$L__BB5_3;
	cvta.to.global.u64 	%rd3, %rd2;
	mul.wide.s32 	%rd4, %r1, 4;
	add.s64 	%rd1, %rd3, %rd4;
	ld.global.u32 	%r2, [%rd1];
	ld.global.u32 	%r3, [%rd1+4];
	setp.le.s32 	%p2, %r2, %r3;
	@%p2 bra 	$L__BB5_3;
	st.global.u32 	[%rd1], %r3;
	st.global.u32 	[%rd1+4], %r2;
$L__BB5_3:
	ret;

}
	// .globl	_Z15oddEvenSortEvenPii
.visible .entry _Z15oddEvenSortEvenPii(
	.param .u64 .ptr .align 1 _Z15oddEvenSortEvenPii_param_0,
	.param .u32 _Z15oddEvenSortEvenPii_param_1
)
{
	.reg .pred 	%p<3>;
	.reg .b32 	%r<10>;
	.reg .b64 	%rd<5>;

	ld.param.u64 	%rd2, [_Z15oddEvenSortEvenPii_param_0];
	ld.param.u32 	%r4, [_Z15oddEvenSortEvenPii_param_1];
	mov.u32 	%r5, %ctaid.x;
	mov.u32 	%r6, %ntid.x;
	mov.u32 	%r7, %tid.x;
	mad.lo.s32 	%r8, %r5, %r6, %r7;
	shl.b32 	%r1, %r8, 1;
	add.s32 	%r9, %r1, 2;
	setp.ge.s32 	%p1, %r9, %r4;
	@%p1 bra 	$L__BB6_3;
	cvta.to.global.u64 	%rd3, %rd2;
	mul.wide.s32 	%rd4, %r1, 4;
	add.s64 	%rd1, %rd3, %rd4;
	ld.global.u32 	%r2, [%rd1+4];
	ld.global.u32 	%r3, [%rd1+8];
	setp.le.s32 	%p2, %r2, %r3;
	@%p2 bra 	$L__BB6_3;
	st.global.u32 	[%rd1+4], %r3;
	st.global.u32 	[%rd1+8], %r2;
$L__BB6_3:
	ret;

}


// ===== COMPILED SASS (sm_100) =====

	.target	sm_100

	.elftype	@"ET_EXEC"


//--------------------- .note.nv.tkinfo           --------------------------
	.section	.note.nv.tkinfo,"",@"SHT_NOTE"
	.sectionflags	@"SHF_NOTE_NV_TKINFO"
	.tkinfo
        /*0018*/ 	.word	0x00000002
        /*0030*/ 	.string	""
        /*0030*/ 	.string	"ptxas"
        /*0030*/ 	.string	"Cuda compilation tools, release 13.0, V13.0.88"
        /*0030*/ 	.string	"Build cuda_13.0.r13.0/compiler.36424714_0"
        /*0030*/ 	.string	"-arch sm_100 -m 64 "



//--------------------- .note.nv.cuinfo           --------------------------
	.section	.note.nv.cuinfo,"",@"SHT_NOTE"
	.sectionflags	@"SHF_NOTE_NV_CUINFO"
        /*0018*/ 	.short	0x0002
        /*001a*/ 	.short	0x0064
        /*001c*/ 	.short	0x0082
	.zero		2


//--------------------- .nv.info                  --------------------------
	.section	.nv.info,"",@"SHT_CUDA_INFO"
	.align	4


	//----- nvinfo : EIATTR_REGCOUNT
	.align		4
        /*0000*/ 	.byte	0x04, 0x2f
        /*0002*/ 	.short	(.L_1 - .L_0)
	.align		4
.L_0:
        /*0004*/ 	.word	index@(_Z12bitonicMergePiiii)
        /*0008*/ 	.word	0x0000000c


	//----- nvinfo : EIATTR_FRAME_SIZE
	.align		4
.L_1:
        /*000c*/ 	.byte	0x04, 0x11
        /*000e*/ 	.short	(.L_3 - .L_2)
	.align		4
.L_2:
        /*0010*/ 	.word	index@(_Z12bitonicMergePiiii)
        /*0014*/ 	.word	0x00000000


	//----- nvinfo : EIATTR_REGCOUNT
	.align		4
.L_3:
        /*0018*/ 	.byte	0x04, 0x2f
        /*001a*/ 	.short	(.L_5 - .L_4)
	.align		4
.L_4:
        /*001c*/ 	.word	index@(_Z17bitonicSortSharedPii)
        /*0020*/ 	.word	0x0000000e


	//----- nvinfo : EIATTR_FRAME_SIZE
	.align		4
.L_5:
        /*0024*/ 	.byte	0x04, 0x11
        /*0026*/ 	.short	(.L_7 - .L_6)
	.align		4
.L_6:
        /*0028*/ 	.word	index@(_Z17bitonicSortSharedPii)
        /*002c*/ 	.word	0x00000000


	//----- nvinfo : EIATTR_REGCOUNT
	.align		4
.L_7:
        /*0030*/ 	.byte	0x04, 0x2f
        /*0032*/ 	.short	(.L_9 - .L_8)
	.align		4
.L_8:
        /*0034*/ 	.word	index@(_Z14radixSortCountPiS_ii)
        /*0038*/ 	.word	0x00000008


	//----- nvinfo : EIATTR_FRAME_SIZE
	.align		4
.L_9:
        /*003c*/ 	.byte	0x04, 0x11
        /*003e*/ 	.short	(.L_11 - .L_10)
	.align		4
.L_10:
        /*0040*/ 	.word	index@(_Z14radixSortCountPiS_ii)
        /*0044*/ 	.word	0x00000000


	//----- nvinfo : EIATTR_REGCOUNT
	.align		4
.L_11:
        /*0048*/ 	.byte	0x04, 0x2f
        /*004a*/ 	.short	(.L_13 - .L_12)
	.align		4
.L_12:
        /*004c*/ 	.word	index@(_Z16radixSortScatterPiS_S_iii)
        /*0050*/ 	.word	0x0000000c


	//----- nvinfo : EIATTR_FRAME_SIZE
	.align		4
.L_13:
        /*0054*/ 	.byte	0x04, 0x11
        /*0056*/ 	.short	(.L_15 - .L_14)
	.align		4
.L_14:
        /*0058*/ 	.word	index@(_Z16radixSortScatterPiS_S_iii)
        /*005c*/ 	.word	0x00000000


	//----- nvinfo : EIATTR_REGCOUNT
	.align		4
.L_15:
        /*0060*/ 	.byte	0x04, 0x2f
        /*0062*/ 	.short	(.L_17 - .L_16)
	.align		4
.L_16:
        /*0064*/ 	.word	index@(_Z11mergeKernelPiS_ii)
        /*0068*/ 	.word	0x00000018


	//----- nvinfo : EIATTR_FRAME_SIZE
	.align		4
.L_17:
        /*006c*/ 	.byte	0x04, 0x11
        /*006e*/ 	.short	(.L_19 - .L_18)
	.align		4
.L_18:
        /*0070*/ 	.word	index@(_Z11mergeKernelPiS_ii)
        /*0074*/ 	.word	0x00000000


	//----- nvinfo : EIATTR_REGCOUNT
	.align		4
.L_19:
        /*0078*/ 	.byte	0x04, 0x2f
        /*007a*/ 	.short	(.L_21 - .L_20)
	.align		4
.L_20:
        /*007c*/ 	.word	index@(_Z14oddEvenSortOddPii)
        /*0080*/ 	.word	0x00000008


	//----- nvinfo : EIATTR_FRAME_SIZE
	.align		4
.L_21:
        /*0084*/ 	.byte	0x04, 0x11
        /*0086*/ 	.short	(.L_23 - .L_22)
	.align		4
.L_22:
        /*0088*/ 	.word	index@(_Z14oddEvenSortOddPii)
        /*008c*/ 	.word	0x00000000


	//----- nvinfo : EIATTR_REGCOUNT
	.align		4
.L_23:
        /*0090*/ 	.byte	0x04, 0x2f
        /*0092*/ 	.short	(.L_25 - .L_24)
	.align		4
.L_24:
        /*0094*/ 	.word	index@(_Z15oddEvenSortEvenPii)
        /*0098*/ 	.word	0x00000008


	//----- nvinfo : EIATTR_FRAME_SIZE
	.align		4
.L_25:
        /*009c*/ 	.byte	0x04, 0x11
        /*009e*/ 	.short	(.L_27 - .L_26)
	.align		4
.L_26:
        /*00a0*/ 	.word	index@(_Z15oddEvenSortEvenPii)
        /*00a4*/ 	.word	0x00000000


	//----- nvinfo : EIATTR_MIN_STACK_SIZE
	.align		4
.L_27:
        /*00a8*/ 	.byte	0x04, 0x12
        /*00aa*/ 	.short	(.L_29 - .L_28)
	.align		4
.L_28:
        /*00ac*/ 	.word	index@(_Z15oddEvenSortEvenPii)
        /*00b0*/ 	.word	0x00000000


	//----- nvinfo : EIATTR_MIN_STACK_SIZE
	.align		4
.L_29:
        /*00b4*/ 	.byte	0x04, 0x12
        /*00b6*/ 	.short	(.L_31 - .L_30)
	.align		4
.L_30:
        /*00b8*/ 	.word	index@(_Z14oddEvenSortOddPii)
        /*00bc*/ 	.word	0x00000000


	//----- nvinfo : EIATTR_MIN_STACK_SIZE
	.align		4
.L_31:
        /*00c0*/ 	.byte	0x04, 0x12
        /*00c2*/ 	.short	(.L_33 - .L_32)
	.align		4
.L_32:
        /*00c4*/ 	.word	index@(_Z11mergeKernelPiS_ii)
        /*00c8*/ 	.word	0x00000000


	//----- nvinfo : EIATTR_MIN_STACK_SIZE
	.align		4
.L_33:
        /*00cc*/ 	.byte	0x04, 0x12
        /*00ce*/ 	.short	(.L_35 - .L_34)
	.align		4
.L_34:
        /*00d0*/ 	.word	index@(_Z16radixSortScatterPiS_S_iii)
        /*00d4*/ 	.word	0x00000000


	//----- nvinfo : EIATTR_MIN_STACK_SIZE
	.align		4
.L_35:
        /*00d8*/ 	.byte	0x04, 0x12
        /*00da*/ 	.short	(.L_37 - .L_36)
	.align		4
.L_36:
        /*00dc*/ 	.word	index@(_Z14radixSortCountPiS_ii)
        /*00e0*/ 	.word	0x00000000


	//----- nvinfo : EIATTR_MIN_STACK_SIZE
	.align		4
.L_37:
        /*00e4*/ 	.byte	0x04, 0x12
        /*00e6*/ 	.short	(.L_39 - .L_38)
	.align		4
.L_38:
        /*00e8*/ 	.word	index@(_Z17bitonicSortSharedPii)
        /*00ec*/ 	.word	0x00000000


	//----- nvinfo : EIATTR_MIN_STACK_SIZE
	.align		4
.L_39:
        /*00f0*/ 	.byte	0x04, 0x12
        /*00f2*/ 	.short	(.L_41 - .L_40)
	.align		4
.L_40:
        /*00f4*/ 	.word	index@(_Z12bitonicMergePiiii)
        /*00f8*/ 	.word	0x00000000
.L_41:


//--------------------- .nv.compat                --------------------------
	.section	.nv.compat,"",@"SHT_CUDA_COMPAT_INFO"
	.align	4
        /*0000*/ 	.byte	0x02, 0x09, 0x00, 0x00, 0x02, 0x02, 0x01, 0x00, 0x02, 0x05, 0x05, 0x00, 0x03, 0x07, 0x01, 0x01
        /*0010*/ 	.byte	0x02, 0x03, 0x00, 0x00, 0x02, 0x06, 0x01, 0x00, 0x04, 0x0b, 0x08, 0x00, 0x09, 0x00, 0x00, 0x00
        /*0020*/ 	.byte	0x00, 0x00, 0x00, 0x00


//--------------------- .nv.info._Z15oddEvenSortEvenPii --------------------------
	.section	.nv.info._Z15oddEvenSortEvenPii,"",@"SHT_CUDA_INFO"
	.sectionflags	@""
	.align	4


	//----- nvinfo : EIATTR_CUDA_API_VERSION
	.align		4
        /*0000*/ 	.byte	0x04, 0x37
        /*0002*/ 	.short	(.L_43 - .L_42)
.L_42:
        /*0004*/ 	.word	0x00000082


	//----- nvinfo : EIATTR_KPARAM_INFO
	.align		4
.L_43:
        /*0008*/ 	.byte	0x04, 0x17
        /*000a*/ 	.short	(.L_45 - .L_44)
.L_44:
        /*000c*/ 	.word	0x00000000
        /*0010*/ 	.short	0x0001
        /*0012*/ 	.short	0x0008
        /*0014*/ 	.byte	0x00, 0xf0, 0x11, 0x00


	//----- nvinfo : EIATTR_KPARAM_INFO
	.align		4
.L_45:
        /*0018*/ 	.byte	0x04, 0x17
        /*001a*/ 	.short	(.L_47 - .L_46)
.L_46:
        /*001c*/ 	.word	0x00000000
        /*0020*/ 	.short	0x0000
        /*0022*/ 	.short	0x0000
        /*0024*/ 	.byte	0x00, 0xf5, 0x21, 0x00


	//----- nvinfo : EIATTR_SPARSE_MMA_MASK
	.align		4
.L_47:
        /*0028*/ 	.byte	0x03, 0x50
        /*002a*/ 	.short	0x0000


	//----- nvinfo : EIATTR_MAXREG_COUNT
	.align		4
        /*002c*/ 	.byte	0x03, 0x1b
        /*002e*/ 	.short	0x00ff


	//----- nvinfo : EIATTR_MERCURY_ISA_VERSION
	.align		4
        /*0030*/ 	.byte	0x03, 0x5f
        /*0032*/ 	.short	0x0101


	//----- nvinfo : EIATTR_VRC_CTA_INIT_COUNT
	.align		4
        /*0034*/ 	.byte	0x02, 0x4a
	.zero		1
	.zero		1


	//----- nvinfo : EIATTR_EXIT_INSTR_OFFSETS
	.align		4
        /*0038*/ 	.byte	0x04, 0x1c
        /*003a*/ 	.short	(.L_49 - .L_48)


	//   ....[0]....
.L_48:
        /*003c*/ 	.word	0x00000090


	//   ....[1]....
        /*0040*/ 	.word	0x00000100


	//   ....[2]....
        /*0044*/ 	.word	0x00000130


	//----- nvinfo : EIATTR_CBANK_PARAM_SIZE
	.align		4
.L_49:
        /*0048*/ 	.byte	0x03, 0x19
        /*004a*/ 	.short	0x000c


	//----- nvinfo : EIATTR_PARAM_CBANK
	.align		4
        /*004c*/ 	.byte	0x04, 0x0a
        /*004e*/ 	.short	(.L_51 - .L_50)
	.align		4
.L_50:
        /*0050*/ 	.word	index@(.nv.constant0._Z15oddEvenSortEvenPii)
        /*0054*/ 	.short	0x0380
        /*0056*/ 	.short	0x000c


	//----- nvinfo : EIATTR_SW_WAR
	.align		4
.L_51:
        /*0058*/ 	.byte	0x04, 0x36
        /*005a*/ 	.short	(.L_53 - .L_52)
.L_52:
        /*005c*/ 	.word	0x00000008
.L_53:


//--------------------- .nv.info._Z14oddEvenSortOddPii --------------------------
	.section	.nv.info._Z14oddEvenSortOddPii,"",@"SHT_CUDA_INFO"
	.sectionflags	@""
	.align	4


	//----- nvinfo : EIATTR_CUDA_API_VERSION
	.align		4
        /*0000*/ 	.byte	0x04, 0x37
        /*0002*/ 	.short	(.L_55 - .L_54)
.L_54:
        /*0004*/ 	.word	0x00000082


	//----- nvinfo : EIATTR_KPARAM_INFO
	.align		4
.L_55:
        /*0008*/ 	.byte	0x04, 0x17
        /*000a*/ 	.short	(.L_57 - .L_56)
.L_56:
        /*000c*/ 	.word	0x00000000
        /*0010*/ 	.short	0x0001
        /*0012*/ 	.short	0x0008
        /*0014*/ 	.byte	0x00, 0xf0, 0x11, 0x00


	//----- nvinfo : EIATTR_KPARAM_INFO
	.align		4
.L_57:
        /*0018*/ 	.byte	0x04, 0x17
        /*001a*/ 	.short	(.L_59 - .L_58)
.L_58:
        /*001c*/ 	.word	0x00000000
        /*0020*/ 	.short	0x0000
        /*0022*/ 	.short	0x0000
        /*0024*/ 	.byte	0x00, 0xf5, 0x21, 0x00


	//----- nvinfo : EIATTR_SPARSE_MMA_MASK
	.align		4
.L_59:
        /*0028*/ 	.byte	0x03, 0x50
        /*002a*/ 	.short	0x0000


	//----- nvinfo : EIATTR_MAXREG_COUNT
	.align		4
        /*002c*/ 	.byte	0x03, 0x1b
        /*002e*/ 	.short	0x00ff


	//----- nvinfo : EIATTR_MERCURY_ISA_VERSION
	.align		4
        /*0030*/ 	.byte	0x03, 0x5f
        /*0032*/ 	.short	0x0101


	//----- nvinfo : EIATTR_VRC_CTA_INIT_COUNT
	.align		4
        /*0034*/ 	.byte	0x02, 0x4a
	.zero		1
	.zero		1


	//----- nvinfo : EIATTR_EXIT_INSTR_OFFSETS
	.align		4
        /*0038*/ 	.byte	0x04, 0x1c
        /*003a*/ 	.short	(.L_61 - .L_60)


	//   ....[0]....
.L_60:
        /*003c*/ 	.word	0x00000090


	//   ....[1]....
        /*0040*/ 	.word	0x00000100


	//   ....[2]....
        /*0044*/ 	.word	0x00000130


	//----- nvinfo : EIATTR_CBANK_PARAM_SIZE
	.align		4
.L_61:
        /*0048*/ 	.byte	0x03, 0x19
        /*004a*/ 	.short	0x000c


	//----- nvinfo : EIATTR_PARAM_CBANK
	.align		4
        /*004c*/ 	.byte	0x04, 0x0a
        /*004e*/ 	.short	(.L_63 - .L_62)
	.align		4
.L_62:
        /*0050*/ 	.word	index@(.nv.constant0._Z14oddEvenSortOddPii)
        /*0054*/ 	.short	0x0380
        /*0056*/ 	.short	0x000c


	//----- nvinfo : EIATTR_SW_WAR
	.align		4
.L_63:
        /*0058*/ 	.byte	0x04, 0x36
        /*005a*/ 	.short	(.L_65 - .L_64)
.L_64:
        /*005c*/ 	.word	0x00000008
.L_65:


//--------------------- .nv.info._Z11mergeKernelPiS_ii --------------------------
	.section	.nv.info._Z11mergeKernelPiS_ii,"",@"SHT_CUDA_INFO"
	.sectionflags	@""
	.align	4


	//----- nvinfo : EIATTR_CUDA_API_VERSION
	.align		4
        /*0000*/ 	.byte	0x04, 0x37
        /*0002*/ 	.short	(.L_67 - .L_66)
.L_66:
        /*0004*/ 	.word	0x00000082


	//----- nvinfo : EIATTR_KPARAM_INFO
	.align		4
.L_67:
        /*0008*/ 	.byte	0x04, 0x17
        /*000a*/ 	.short	(.L_69 - .L_68)
.L_68:
        /*000c*/ 	.word	0x00000000
        /*0010*/ 	.short	0x0003
        /*0012*/ 	.short	0x0014
        /*0014*/ 	.byte	0x00, 0xf0, 0x11, 0x00


	//----- nvinfo : EIATTR_KPARAM_INFO
	.align		4
.L_69:
        /*0018*/ 	.byte	0x04, 0x17
        /*001a*/ 	.short	(.L_71 - .L_70)
.L_70:
        /*001c*/ 	.word	0x00000000
        /*0020*/ 	.short	0x0002
        /*0022*/ 	.short	0x0010
        /*0024*/ 	.byte	0x00, 0xf0, 0x11, 0x00


	//----- nvinfo : EIATTR_KPARAM_INFO
	.align		4
.L_71:
        /*0028*/ 	.byte	0x04, 0x17
        /*002a*/ 	.short	(.L_73 - .L_72)
.L_72:
        /*002c*/ 	.word	0x00000000
        /*0030*/ 	.short	0x0001
        /*0032*/ 	.short	0x0008
        /*0034*/ 	.byte	0x00, 0xf5, 0x21, 0x00


	//----- nvinfo : EIATTR_KPARAM_INFO
	.align		4
.L_73:
        /*0038*/ 	.byte	0x04, 0x17
        /*003a*/ 	.short	(.L_75 - .L_74)
.L_74:
        /*003c*/ 	.word	0x00000000
        /*0040*/ 	.short	0x0000
        /*0042*/ 	.short	0x0000
        /*0044*/ 	.byte	0x00, 0xf5, 0x21, 0x00


	//----- nvinfo : EIATTR_SPARSE_MMA_MASK
	.align		4
.L_75:
        /*0048*/ 	.byte	0x03, 0x50
        /*004a*/ 	.short	0x0000


	//----- nvinfo : EIATTR_MAXREG_COUNT
	.align		4
        /*004c*/ 	.byte	0x03, 0x1b
        /*004e*/ 	.short	0x00ff


	//----- nvinfo : EIATTR_MERCURY_ISA_VERSION
	.align		4
        /*0050*/ 	.byte	0x03, 0x5f
        /*0052*/ 	.short	0x0101


	//----- nvinfo : EIATTR_VRC_CTA_INIT_COUNT
	.align		4
        /*0054*/ 	.byte	0x02, 0x4a
	.zero		1
	.zero		1


	//----- nvinfo : EIATTR_EXIT_INSTR_OFFSETS
	.align		4
        /*0058*/ 	.byte	0x04, 0x1c
        /*005a*/ 	.short	(.L_77 - .L_76)


	//   ....[0]....
.L_76:
        /*005c*/ 	.word	0x00000090


	//   ....[1]....
        /*0060*/ 	.word	0x00000590


	//   ....[2]....
        /*0064*/ 	.word	0x000006f0


	//   ....[3]....
        /*0068*/ 	.word	0x00000890


	//----- nvinfo : EIATTR_CRS_STACK_SIZE
	.align		4
.L_77:
        /*006c*/ 	.byte	0x04, 0x1e
        /*006e*/ 	.short	(.L_79 - .L_78)
.L_78:
        /*0070*/ 	.word	0x00000000


	//----- nvinfo : EIATTR_CBANK_PARAM_SIZE
	.align		4
.L_79:
        /*0074*/ 	.byte	0x03, 0x19
        /*0076*/ 	.short	0x0018


	//----- nvinfo : EIATTR_PARAM_CBANK
	.align		4
        /*0078*/ 	.byte	0x04, 0x0a
        /*007a*/ 	.short	(.L_81 - .L_80)
	.align		4
.L_80:
        /*007c*/ 	.word	index@(.nv.constant0._Z11mergeKernelPiS_ii)
        /*0080*/ 	.short	0x0380
        /*0082*/ 	.short	0x0018


	//----- nvinfo : EIATTR_SW_WAR
	.align		4
.L_81:
        /*0084*/ 	.byte	0x04, 0x36
        /*0086*/ 	.short	(.L_83 - .L_82)
.L_82:
        /*0088*/ 	.word	0x00000008
.L_83:


//--------------------- .nv.info._Z16radixSortScatterPiS_S_iii --------------------------
	.section	.nv.info._Z16radixSortScatterPiS_S_iii,"",@"SHT_CUDA_INFO"
	.sectionflags	@""
	.align	4


	//----- nvinfo : EIATTR_CUDA_API_VERSION
	.align		4
        /*0000*/ 	.byte	0x04, 0x37
        /*0002*/ 	.short	(.L_85 - .L_84)
.L_84:
        /*0004*/ 	.word	0x00000082


	//----- nvinfo : EIATTR_KPARAM_INFO
	.align		4
.L_85:
        /*0008*/ 	.byte	0x04, 0x17
        /*000a*/ 	.short	(.L_87 - .L_86)
.L_86:
        /*000c*/ 	.word	0x00000000
        /*0010*/ 	.short	0x0005
        /*0012*/ 	.short	0x0020
        /*0014*/ 	.byte	0x00, 0xf0, 0x11, 0x00


	//----- nvinfo : EIATTR_KPARAM_INFO
	.align		4
.L_87:
        /*0018*/ 	.byte	0x04, 0x17
        /*001a*/ 	.short	(.L_89 - .L_88)
.L_88:
        /*001c*/ 	.word	0x00000000
        /*0020*/ 	.short	0x0004
        /*0022*/ 	.short	0x001c
        /*0024*/ 	.byte	0x00, 0xf0, 0x11, 0x00


	//----- nvinfo : EIATTR_KPARAM_INFO
	.align		4
.L_89:
        /*0028*/ 	.byte	0x04, 0x17
        /*002a*/ 	.short	(.L_91 - .L_90)
.L_90:
        /*002c*/ 	.word	0x00000000
        /*0030*/ 	.short	0x0003
        /*0032*/ 	.short	0x0018
        /*0034*/ 	.byte	0x00, 0xf0, 0x11, 0x00


	//----- nvinfo : EIATTR_KPARAM_INFO
	.align		4
.L_91:
        /*0038*/ 	.byte	0x04, 0x17
        /*003a*/ 	.short	(.L_93 - .L_92)
.L_92:
        /*003c*/ 	.word	0x00000000
        /*0040*/ 	.short	0x0002
        /*0042*/ 	.short	0x0010
        /*0044*/ 	.byte	0x00, 0xf5, 0x21, 0x00


	//----- nvinfo : EIATTR_KPARAM_INFO
	.align		4
.L_93:
        /*0048*/ 	.byte	0x04, 0x17
        /*004a*/ 	.short	(.L_95 - .L_94)
.L_94:
        /*004c*/ 	.word	0x00000000
        /*0050*/ 	.short	0x0001
        /*0052*/ 	.short	0x0008
        /*0054*/ 	.byte	0x00, 0xf5, 0x21, 0x00


	//----- nvinfo : EIATTR_KPARAM_INFO
	.align		4
.L_95:
        /*0058*/ 	.byte	0x04, 0x17
        /*005a*/ 	.short	(.L_97 - .L_96)
.L_96:
        /*005c*/ 	.word	0x00000000
        /*0060*/ 	.short	0x0000
        /*0062*/ 	.short	0x0000
        /*0064*/ 	.byte	0x00, 0xf5, 0x21, 0x00


	//----- nvinfo : EIATTR_SPARSE_MMA_MASK
	.align		4
.L_97:
        /*0068*/ 	.byte	0x03, 0x50
        /*006a*/ 	.short	0x0000


	//----- nvinfo : EIATTR_MAXREG_COUNT
	.align		4
        /*006c*/ 	.byte	0x03, 0x1b
        /*006e*/ 	.short	0x00ff


	//----- nvinfo : EIATTR_MERCURY_ISA_VERSION
	.align		4
        /*0070*/ 	.byte	0x03, 0x5f
        /*0072*/ 	.short	0x0101


	//----- nvinfo : EIATTR_INT_WARP_WIDE_INSTR_OFFSETS
	.align		4
        /*0074*/ 	.byte	0x04, 0x31
        /*0076*/ 	.short	(.L_99 - .L_98)


	//   ....[0]....
.L_98:
        /*0078*/ 	.word	0x00000120


	//   ....[1]....
        /*007c*/ 	.word	0x000001c0


	//   ....[2]....
        /*0080*/ 	.word	0x00000230


	//   ....[3]....
        /*0084*/ 	.word	0x00000310


	//----- nvinfo : EIATTR_VRC_CTA_INIT_COUNT
	.align		4
.L_99:
        /*0088*/ 	.byte	0x02, 0x4a
	.zero		1
	.zero		1


	//----- nvinfo : EIATTR_EXIT_INSTR_OFFSETS
	.align		4
        /*008c*/ 	.byte	0x04, 0x1c
        /*008e*/ 	.short	(.L_101 - .L_100)


	//   ....[0]....
.L_100:
        /*0090*/ 	.word	0x00000070


	//   ....[1]....
        /*0094*/ 	.word	0x00000200


	//   ....[2]....
        /*0098*/ 	.word	0x00000350


	//----- nvinfo : EIATTR_CRS_STACK_SIZE
	.align		4
.L_101:
        /*009c*/ 	.byte	0x04, 0x1e
        /*009e*/ 	.short	(.L_103 - .L_102)
.L_102:
        /*00a0*/ 	.word	0x00000000


	//----- nvinfo : EIATTR_CBANK_PARAM_SIZE
	.align		4
.L_103:
        /*00a4*/ 	.byte	0x03, 0x19
        /*00a6*/ 	.short	0x0024


	//----- nvinfo : EIATTR_PARAM_CBANK
	.align		4
        /*00a8*/ 	.byte	0x04, 0x0a
        /*00aa*/ 	.short	(.L_105 - .L_104)
	.align		4
.L_104:
        /*00ac*/ 	.word	index@(.nv.constant0._Z16radixSortScatterPiS_S_iii)
        /*00b0*/ 	.short	0x0380
        /*00b2*/ 	.short	0x0024


	//----- nvinfo : EIATTR_SW_WAR
	.align		4
.L_105:
        /*00b4*/ 	.byte	0x04, 0x36
        /*00b6*/ 	.short	(.L_107 - .L_106)
.L_106:
        /*00b8*/ 	.word	0x00000008
.L_107:


//--------------------- .nv.info._Z14radixSortCountPiS_ii --------------------------
	.section	.nv.info._Z14radixSortCountPiS_ii,"",@"SHT_CUDA_INFO"
	.sectionflags	@""
	.align	4


	//----- nvinfo : EIATTR_CUDA_API_VERSION
	.align		4
        /*0000*/ 	.byte	0x04, 0x37
        /*0002*/ 	.short	(.L_109 - .L_108)
.L_108:
        /*0004*/ 	.word	0x00000082


	//----- nvinfo : EIATTR_KPARAM_INFO
	.align		4
.L_109:
        /*0008*/ 	.byte	0x04, 0x17
        /*000a*/ 	.short	(.L_111 - .L_110)
.L_110:
        /*000c*/ 	.word	0x00000000
        /*0010*/ 	.short	0x0003
        /*0012*/ 	.short	0x0014
        /*0014*/ 	.byte	0x00, 0xf0, 0x11, 0x00


	//----- nvinfo : EIATTR_KPARAM_INFO
	.align		4
.L_111:
        /*0018*/ 	.byte	0x04, 0x17
        /*001a*/ 	.short	(.L_113 - .L_112)
.L_112:
        /*001c*/ 	.word	0x00000000
        /*0020*/ 	.short	0x0002
        /*0022*/ 	.short	0x0010
        /*0024*/ 	.byte	0x00, 0xf0, 0x11, 0x00


	//----- nvinfo : EIATTR_KPARAM_INFO
	.align		4
.L_113:
        /*0028*/ 	.byte	0x04, 0x17
        /*002a*/ 	.short	(.L_115 - .L_114)
.L_114:
        /*002c*/ 	.word	0x00000000
        /*0030*/ 	.short	0x0001
        /*0032*/ 	.short	0x0008
        /*0034*/ 	.byte	0x00, 0xf5, 0x21, 0x00


	//----- nvinfo : EIATTR_KPARAM_INFO
	.align		4
.L_115:
        /*0038*/ 	.byte	0x04, 0x17
        /*003a*/ 	.short	(.L_117 - .L_116)
.L_116:
        /*003c*/ 	.word	0x00000000
        /*0040*/ 	.short	0x0000
        /*0042*/ 	.short	0x0000
        /*0044*/ 	.byte	0x00, 0xf5, 0x21, 0x00


	//----- nvinfo : EIATTR_SPARSE_MMA_MASK
	.align		4
.L_117:
        /*0048*/ 	.byte	0x03, 0x50
        /*004a*/ 	.short	0x0000


	//----- nvinfo : EIATTR_MAXREG_COUNT
	.align		4
        /*004c*/ 	.byte	0x03, 0x1b
        /*004e*/ 	.short	0x00ff


	//----- nvinfo : EIATTR_MERCURY_ISA_VERSION
	.align		4
        /*0050*/ 	.byte	0x03, 0x5f
        /*0052*/ 	.short	0x0101


	//----- nvinfo : EIATTR_INT_WARP_WIDE_INSTR_OFFSETS
	.align		4
        /*0054*/ 	.byte	0x04, 0x31
        /*0056*/ 	.short	(.L_119 - .L_118)


	//   ....[0]....
.L_118:
        /*0058*/ 	.word	0x00000130


	//----- nvinfo : EIATTR_VRC_CTA_INIT_COUNT
	.align		4
.L_119:
        /*005c*/ 	.byte	0x02, 0x4a
	.zero		1
	.zero		1


	//----- nvinfo : EIATTR_EXIT_INSTR_OFFSETS
	.align		4
        /*0060*/ 	.byte	0x04, 0x1c
        /*0062*/ 	.short	(.L_121 - .L_120)


	//   ....[0]....
.L_120:
        /*0064*/ 	.word	0x00000070


	//   ....[1]....
        /*0068*/ 	.word	0x00000100


	//   ....[2]....
        /*006c*/ 	.word	0x00000180


	//----- nvinfo : EIATTR_CBANK_PARAM_SIZE
	.align		4
.L_121:
        /*0070*/ 	.byte	0x03, 0x19
        /*0072*/ 	.short	0x0018


	//----- nvinfo : EIATTR_PARAM_CBANK
	.align		4
        /*0074*/ 	.byte	0x04, 0x0a
        /*0076*/ 	.short	(.L_123 - .L_122)
	.align		4
.L_122:
        /*0078*/ 	.word	index@(.nv.constant0._Z14radixSortCountPiS_ii)
        /*007c*/ 	.short	0x0380
        /*007e*/ 	.short	0x0018


	//----- nvinfo : EIATTR_SW_WAR
	.align		4
.L_123:
        /*0080*/ 	.byte	0x04, 0x36
        /*0082*/ 	.short	(.L_125 - .L_124)
.L_124:
        /*0084*/ 	.word	0x00000008
.L_125:


//--------------------- .nv.info._Z17bitonicSortSharedPii --------------------------
	.section	.nv.info._Z17bitonicSortSharedPii,"",@"SHT_CUDA_INFO"
	.sectionflags	@""
	.align	4


	//----- nvinfo : EIATTR_CUDA_API_VERSION
	.align		4
        /*0000*/ 	.byte	0x04, 0x37
        /*0002*/ 	.short	(.L_127 - .L_126)
.L_126:
        /*0004*/ 	.word	0x00000082


	//----- nvinfo : EIATTR_KPARAM_INFO
	.align		4
.L_127:
        /*0008*/ 	.byte	0x04, 0x17
        /*000a*/ 	.short	(.L_129 - .L_128)
.L_128:
        /*000c*/ 	.word	0x00000000
        /*0010*/ 	.short	0x0001
        /*0012*/ 	.short	0x0008
        /*0014*/ 	.byte	0x00, 0xf0, 0x11, 0x00


	//----- nvinfo : EIATTR_KPARAM_INFO
	.align		4
.L_129:
        /*0018*/ 	.byte	0x04, 0x17
        /*001a*/ 	.short	(.L_131 - .L_130)
.L_130:
        /*001c*/ 	.word	0x00000000
        /*0020*/ 	.short	0x0000
        /*0022*/ 	.short	0x0000
        /*0024*/ 	.byte	0x00, 0xf5, 0x21, 0x00


	//----- nvinfo : EIATTR_SPARSE_MMA_MASK
	.align		4
.L_131:
        /*0028*/ 	.byte	0x03, 0x50
        /*002a*/ 	.short	0x0000


	//----- nvinfo : EIATTR_MAXREG_COUNT
	.align		4
        /*002c*/ 	.byte	0x03, 0x1b
        /*002e*/ 	.short	0x00ff


	//----- nvinfo : EIATTR_NUM_BARRIERS
	.align		4
        /*0030*/ 	.byte	0x02, 0x4c
        /*0032*/ 	.byte	0x01
	.zero		1


	//----- nvinfo : EIATTR_MERCURY_ISA_VERSION
	.align		4
        /*0034*/ 	.byte	0x03, 0x5f
        /*0036*/ 	.short	0x0101


	//----- nvinfo : EIATTR_VRC_CTA_INIT_COUNT
	.align		4
        /*0038*/ 	.byte	0x02, 0x4a
	.zero		1
	.zero		1


	//----- nvinfo : EIATTR_EXIT_INSTR_OFFSETS
	.align		4
        /*003c*/ 	.byte	0x04, 0x1c
        /*003e*/ 	.short	(.L_133 - .L_132)


	//   ....[0]....
.L_132:
        /*0040*/ 	.word	0x000002e0


	//   ....[1]....
        /*0044*/ 	.word	0x00000310


	//----- nvinfo : EIATTR_CRS_STACK_SIZE
	.align		4
.L_133:
        /*0048*/ 	.byte	0x04, 0x1e
        /*004a*/ 	.short	(.L_135 - .L_134)
.L_134:
        /*004c*/ 	.word	0x00000000


	//----- nvinfo : EIATTR_CBANK_PARAM_SIZE
	.align		4
.L_135:
        /*0050*/ 	.byte	0x03, 0x19
        /*0052*/ 	.short	0x000c


	//----- nvinfo : EIATTR_PARAM_CBANK
	.align		4
        /*0054*/ 	.byte	0x04, 0x0a
        /*0056*/ 	.short	(.L_137 - .L_136)
	.align		4
.L_136:
        /*0058*/ 	.word	index@(.nv.constant0._Z17bitonicSortSharedPii)
        /*005c*/ 	.short	0x0380
        /*005e*/ 	.short	0x000c


	//----- nvinfo : EIATTR_SW_WAR
	.align		4
.L_137:
        /*0060*/ 	.byte	0x04, 0x36
        /*0062*/ 	.short	(.L_139 - .L_138)
.L_138:
        /*0064*/ 	.word	0x00000008
.L_139:


//--------------------- .nv.info._Z12bitonicMergePiiii --------------------------
	.section	.nv.info._Z12bitonicMergePiiii,"",@"SHT_CUDA_INFO"
	.sectionflags	@""
	.align	4


	//----- nvinfo : EIATTR_CUDA_API_VERSION
	.align		4
        /*0000*/ 	.byte	0x04, 0x37
        /*0002*/ 	.short	(.L_141 - .L_140)
.L_140:
        /*0004*/ 	.word	0x00000082


	//----- nvinfo : EIATTR_KPARAM_INFO
	.align		4
.L_141:
        /*0008*/ 	.byte	0x04, 0x17
        /*000a*/ 	.short	(.L_143 - .L_142)
.L_142:
        /*000c*/ 	.word	0x00000000
        /*0010*/ 	.short	0x0003
        /*0012*/ 	.short	0x0010
        /*0014*/ 	.byte	0x00, 0xf0, 0x11, 0x00


	//----- nvinfo : EIATTR_KPARAM_INFO
	.align		4
.L_143:
        /*0018*/ 	.byte	0x04, 0x17
        /*001a*/ 	.short	(.L_145 - .L_144)
.L_144:
        /*001c*/ 	.word	0x00000000
        /*0020*/ 	.short	0x0002
        /*0022*/ 	.short	0x000c
        /*0024*/ 	.byte	0x00, 0xf0, 0x11, 0x00


	//----- nvinfo : EIATTR_KPARAM_INFO
	.align		4
.L_145:
        /*0028*/ 	.byte	0x04, 0x17
        /*002a*/ 	.short	(.L_147 - .L_146)
.L_146:
        /*002c*/ 	.word	0x00000000
        /*0030*/ 	.short	0x0001
        /*0032*/ 	.short	0x0008
        /*0034*/ 	.byte	0x00, 0xf0, 0x11, 0x00


	//----- nvinfo : EIATTR_KPARAM_INFO
	.align		4
.L_147:
        /*0038*/ 	.byte	0x04, 0x17
        /*003a*/ 	.short	(.L_149 - .L_148)
.L_148:
        /*003c*/ 	.word	0x00000000
        /*0040*/ 	.short	0x0000
        /*0042*/ 	.short	0x0000
        /*0044*/ 	.byte	0x00, 0xf5, 0x21, 0x00


	//----- nvinfo : EIATTR_SPARSE_MMA_MASK
	.align		4
.L_149:
        /*0048*/ 	.byte	0x03, 0x50
        /*004a*/ 	.short	0x0000


	//----- nvinfo : EIATTR_MAXREG_COUNT
	.align		4
        /*004c*/ 	.byte	0x03, 0x1b
        /*004e*/ 	.short	0x00ff


	//----- nvinfo : EIATTR_MERCURY_ISA_VERSION
	.align		4
        /*0050*/ 	.byte	0x03, 0x5f
        /*0052*/ 	.short	0x0101


	//----- nvinfo : EIATTR_VRC_CTA_INIT_COUNT
	.align		4
        /*0054*/ 	.byte	0x02, 0x4a
	.zero		1
	.zero		1


	//----- nvinfo : EIATTR_EXIT_INSTR_OFFSETS
	.align		4
        /*0058*/ 	.byte	0x04, 0x1c
        /*005a*/ 	.short	(.L_151 - .L_150)


	//   ....[0]....
.L_150:
        /*005c*/ 	.word	0x00000090


	//   ....[1]....
        /*0060*/ 	.word	0x00000130


	//   ....[2]....
        /*0064*/ 	.word	0x00000160


	//----- nvinfo : EIATTR_CBANK_PARAM_SIZE
	.align		4
.L_151:
        /*0068*/ 	.byte	0x03, 0x19
        /*006a*/ 	.short	0x0014


	//----- nvinfo : EIATTR_PARAM_CBANK
	.align		4
        /*006c*/ 	.byte	0x04, 0x0a
        /*006e*/ 	.short	(.L_153 - .L_152)
	.align		4
.L_152:
        /*0070*/ 	.word	index@(.nv.constant0._Z12bitonicMergePiiii)
        /*0074*/ 	.short	0x0380
        /*0076*/ 	.short	0x0014


	//----- nvinfo : EIATTR_SW_WAR
	.align		4
.L_153:
        /*0078*/ 	.byte	0x04, 0x36
        /*007a*/ 	.short	(.L_155 - .L_154)
.L_154:
        /*007c*/ 	.word	0x00000008
.L_155:


//--------------------- .nv.callgraph             --------------------------
	.section	.nv.callgraph,"",@"SHT_CUDA_CALLGRAPH"
	.align	4
	.sectionentsize	8
	.align		4
        /*0000*/ 	.word	0x00000000
	.align		4
        /*0004*/ 	.word	0xffffffff
	.align		4
        /*0008*/ 	.word	0x00000000
	.align		4
        /*000c*/ 	.word	0xfffffffe
	.align		4
        /*0010*/ 	.word	0x00000000
	.align		4
        /*0014*/ 	.word	0xfffffffd
	.align		4
        /*0018*/ 	.word	0x00000000
	.align		4
        /*001c*/ 	.word	0xfffffffc


//--------------------- .text._Z15oddEvenSortEvenPii --------------------------
	.section	.text._Z15oddEvenSortEvenPii,"ax",@progbits
	.align	128
        .global         _Z15oddEvenSortEvenPii
        .type           _Z15oddEvenSortEvenPii,@function
        .size           _Z15oddEvenSortEvenPii,(.L_x_27 - _Z15oddEvenSortEvenPii)
        .other          _Z15oddEvenSortEvenPii,@"STO_CUDA_ENTRY STV_DEFAULT"
_Z15oddEvenSortEvenPii:
.text._Z15oddEvenSortEvenPii:
[----:B------:R-:W-:Y:S01]  /*0000*/  LDC R1, c[0x0][0x37c] ;  /* 0x0000df00ff017b82 */ /* 0x000fe20000000800 */
[----:B------:R-:W0:Y:S07]  /*0010*/  S2R R3, SR_TID.X ;  /* 0x0000000000037919 */ /* 0x000e2e0000002100 */
[----:B------:R-:W0:Y:S01]  /*0020*/  S2UR UR4, SR_CTAID.X ;  /* 0x00000000000479c3 */ /* 0x000e220000002500 */
[----:B------:R-:W1:Y:S07]  /*0030*/  LDCU UR5, c[0x0][0x388] ;  /* 0x00007100ff0577ac */ /* 0x000e6e0008000800 */
[----:B------:R-:W0:Y:S02]  /*0040*/  LDC R0, c[0x0][0x360] ;  /* 0x0000d800ff007b82 */ /* 0x000e240000000800 */
[----:B0-----:R-:W-:-:S05]  /*0050*/  IMAD R0, R0, UR4, R3 ;  /* 0x0000000400007c24 */ /* 0x001fca000f8e0203 */
[----:B------:R-:W-:-:S04]  /*0060*/  SHF.L.U32 R5, R0, 0x1, RZ ;  /* 0x0000000100057819 */ /* 0x000fc800000006ff */
[----:B------:R-:W-:-:S04]  /*0070*/  IADD3 R0, PT, PT, R5, 0x2, RZ ;  /* 0x0000000205007810 */ /* 0x000fc80007ffe0ff */
[----:B-1----:R-:W-:-:S13]  /*0080*/  ISETP.GE.AND P0, PT, R0, UR5, PT ;  /* 0x0000000500007c0c */ /* 0x002fda000bf06270 */
[----:B------:R-:W-:Y:S05]  /*0090*/  @P0 EXIT ;  /* 0x000000000000094d */ /* 0x000fea0003800000 */
[----:B------:R-:W0:Y:S01]  /*00a0*/  LDC.64 R2, c[0x0][0x380] ;  /* 0x0000e000ff027b82 */ /* 0x000e220000000a00 */
[----:B------:R-:W1:Y:S01]  /*00b0*/  LDCU.64 UR4, c[0x0][0x358] ;  /* 0x00006b00ff0477ac */ /* 0x000e620008000a00 */
[----:B0-----:R-:W-:-:S05]  /*00c0*/  IMAD.WIDE R2, R5, 0x4, R2 ;  /* 0x0000000405027825 */ /* 0x001fca00078e0202 */
[----:B-1----:R-:W2:Y:S04]  /*00d0*/  LDG.E R5, desc[UR4][R2.64+0x4] ;  /* 0x0000040402057981 */ /* 0x002ea8000c1e1900 */
[----:B------:R-:W2:Y:S02]  /*00e0*/  LDG.E R0, desc[UR4][R2.64+0x8] ;  /* 0x0000080402007981 */ /* 0x000ea4000c1e1900 */
[----:B--2---:R-:W-:-:S13]  /*00f0*/  ISETP.GT.AND P0, PT, R5, R0, PT ;  /* 0x000000000500720c */ /* 0x004fda0003f04270 */
[----:B------:R-:W-:Y:S05]  /*0100*/  @!P0 EXIT ;  /* 0x000000000000894d */ /* 0x000fea0003800000 */
[----:B------:R-:W-:Y:S04]  /*0110*/  STG.E desc[UR4][R2.64+0x4], R0 ;  /* 0x0000040002007986 */ /* 0x000fe8000c101904 */
[----:B------:R-:W-:Y:S01]  /*0120*/  STG.E desc[UR4][R2.64+0x8], R5 ;  /* 0x0000080502007986 */ /* 0x000fe2000c101904 */
[----:B------:R-:W-:Y:S05]  /*0130*/  EXIT ;  /* 0x000000000000794d */ /* 0x000fea0003800000 */
.L_x_0:
[----:B------:R-:W-:-:S00]  /*0140*/  BRA `(.L_x_0) ;  /* 0xfffffffc00fc7947 */ /* 0x000fc0000383ffff */
[----:B------:R-:W-:-:S00]  /*0150*/  NOP ;  /* 0x0000000000007918 */ /* 0x000fc00000000000 */
        /* <DEDUP_REMOVED lines=10> */
.L_x_27:


//--------------------- .text._Z14oddEvenSortOddPii --------------------------
	.section	.text._Z14oddEvenSortOddPii,"ax",@progbits
	.align	128
        .global         _Z14oddEvenSortOddPii
        .type           _Z14oddEvenSortOddPii,@function
        .size           _Z14oddEvenSortOddPii,(.L_x_28 - _Z14oddEvenSortOddPii)
        .other          _Z14oddEvenSortOddPii,@"STO_CUDA_ENTRY STV_DEFAULT"
_Z14oddEvenSortOddPii:
.text._Z14oddEvenSortOddPii:
        /* <DEDUP_REMOVED lines=20> */
.L_x_1:
        /* <DEDUP_REMOVED lines=12> */
.L_x_28:


//--------------------- .text._Z11mergeKernelPiS_ii --------------------------
	.section	.text._Z11mergeKernelPiS_ii,"ax",@progbits
	.align	128
        .global         _Z11mergeKernelPiS_ii
        .type           _Z11mergeKernelPiS_ii,@function
        .size           _Z11mergeKernelPiS_ii,(.L_x_29 - _Z11mergeKernelPiS_ii)
        .other          _Z11mergeKernelPiS_ii,@"STO_CUDA_ENTRY STV_DEFAULT"
_Z11mergeKernelPiS_ii:
.text._Z11mergeKernelPiS_ii:
[----:B------:R-:W-:Y:S01]  /*0000*/  LDC R1, c[0x0][0x37c] ;  /* 0x0000df00ff017b82 */ /* 0x000fe20000000800 */
[----:B------:R-:W0:Y:S07]  /*0010*/  S2R R3, SR_TID.X ;  /* 0x0000000000037919 */ /* 0x000e2e0000002100 */
[----:B------:R-:W0:Y:S08]  /*0020*/  S2UR UR4, SR_CTAID.X ;  /* 0x00000000000479c3 */ /* 0x000e300000002500 */
[----:B------:R-:W0:Y:S08]  /*0030*/  LDC R0, c[0x0][0x360] ;  /* 0x0000d800ff007b82 */ /* 0x000e300000000800 */
[----:B------:R-:W1:Y:S01]  /*0040*/  LDC.64 R8, c[0x0][0x390] ;  /* 0x0000e400ff087b82 */ /* 0x000e620000000a00 */
[----:B0-----:R-:W-:-:S04]  /*0050*/  IMAD R0, R0, UR4, R3 ;  /* 0x0000000400007c24 */ /* 0x001fc8000f8e0203 */
[----:B-1----:R-:W-:-:S04]  /*0060*/  IMAD R0, R0, R9, RZ ;  /* 0x0000000900007224 */ /* 0x002fc800078e02ff */
[----:B------:R-:W-:-:S05]  /*0070*/  IMAD.SHL.U32 R5, R0, 0x2, RZ ;  /* 0x0000000200057824 */ /* 0x000fca00078e00ff */
[----:B------:R-:W-:-:S13]  /*0080*/  ISETP.GE.AND P0, PT, R5, R8, PT ;  /* 0x000000080500720c */ /* 0x000fda0003f06270 */
[----:B------:R-:W-:Y:S05]  /*0090*/  @P0 EXIT ;  /* 0x000000000000094d */ /* 0x000fea0003800000 */
[----:B------:R-:W-:Y:S01]  /*00a0*/  IMAD.IADD R3, R5, 0x1, R9 ;  /* 0x0000000105037824 */ /* 0x000fe200078e0209 */
[----:B------:R-:W0:Y:S01]  /*00b0*/  LDC.64 R6, c[0x0][0x380] ;  /* 0x0000e000ff067b82 */ /* 0x000e220000000a00 */
[----:B------:R-:W1:Y:S01]  /*00c0*/  LDCU.64 UR8, c[0x0][0x358] ;  /* 0x00006b00ff0877ac */ /* 0x000e620008000a00 */
[----:B------:R-:W-:Y:S01]  /*00d0*/  BSSY.RECONVERGENT B0, `(.L_x_2) ;  /* 0x000001c000007945 */ /* 0x000fe20003800200 */
[----:B------:R-:W-:Y:S02]  /*00e0*/  MOV R0, R5 ;  /* 0x0000000500007202 */ /* 0x000fe40000000f00 */
[C---:B------:R-:W-:Y:S02]  /*00f0*/  VIADDMNMX R2, R3.reuse, R9, R8, PT ;  /* 0x0000000903027246 */ /* 0x040fe40003800108 */
[C---:B------:R-:W-:Y:S02]  /*0100*/  VIMNMX R4, PT, PT, R3.reuse, R8, PT ;  /* 0x0000000803047248 */ /* 0x040fe40003fe0100 */
[----:B------:R-:W-:-:S03]  /*0110*/  ISETP.GE.AND P0, PT, R3, R2, PT ;  /* 0x000000020300720c */ /* 0x000fc60003f06270 */
[----:B------:R-:W-:Y:S01]  /*0120*/  IMAD.MOV.U32 R3, RZ, RZ, R4 ;  /* 0x000000ffff037224 */ /* 0x000fe200078e0004 */
[----:B------:R-:W-:Y:S02]  /*0130*/  ISETP.LT.OR P0, PT, R9, 0x1, P0 ;  /* 0x000000010900780c */ /* 0x000fe40000701670 */
[----:B------:R-:W2:Y:S11]  /*0140*/  LDC.64 R8, c[0x0][0x388] ;  /* 0x0000e200ff087b82 */ /* 0x000eb60000000a00 */
[----:B-1----:R-:W-:Y:S05]  /*0150*/  @P0 BRA `(.L_x_3) ;  /* 0x00000000004c0947 */ /* 0x002fea0003800000 */
.L_x_4:
[----:B0-----:R-:W-:-:S04]  /*0160*/  IMAD.WIDE R10, R5, 0x4, R6 ;  /* 0x00000004050a7825 */ /* 0x001fc800078e0206 */
[C---:B------:R-:W-:Y:S02]  /*0170*/  IMAD.WIDE R12, R3.reuse, 0x4, R6 ;  /* 0x00000004030c7825 */ /* 0x040fe400078e0206 */
[----:B------:R-:W3:Y:S04]  /*0180*/  LDG.E R10, desc[UR8][R10.64] ;  /* 0x000000080a0a7981 */ /* 0x000ee8000c1e1900 */
[----:B------:R-:W3:Y:S01]  /*0190*/  LDG.E R13, desc[UR8][R12.64] ;  /* 0x000000080c0d7981 */ /* 0x000ee2000c1e1900 */
[C---:B--2---:R-:W-:Y:S01]  /*01a0*/  IMAD.WIDE R14, R0.reuse, 0x4, R8 ;  /* 0x00000004000e7825 */ /* 0x044fe200078e0208 */
[----:B------:R-:W-:Y:S02]  /*01b0*/  IADD3 R19, PT, PT, R3, 0x1, RZ ;  /* 0x0000000103137810 */ /* 0x000fe40007ffe0ff */
[----:B------:R-:W-:Y:S01]  /*01c0*/  IADD3 R0, PT, PT, R0, 0x1, RZ ;  /* 0x0000000100007810 */ /* 0x000fe20007ffe0ff */
[----:B------:R-:W-:Y:S01]  /*01d0*/  VIADD R17, R5, 0x1 ;  /* 0x0000000105117836 */ /* 0x000fe20000000000 */
[----:B---3--:R-:W-:-:S02]  /*01e0*/  ISETP.GT.AND P0, PT, R10, R13, PT ;  /* 0x0000000d0a00720c */ /* 0x008fc40003f04270 */
[CC--:B------:R-:W-:Y:S02]  /*01f0*/  ISETP.GT.AND P1, PT, R10.reuse, R13.reuse, PT ;  /* 0x0000000d0a00720c */ /* 0x0c0fe40003f24270 */
[----:B------:R-:W-:-:S05]  /*0200*/  VIMNMX R21, PT, PT, R10, R13, PT ;  /* 0x0000000d0a157248 */ /* 0x000fca0003fe0100 */
[----:B------:R1:W-:Y:S04]  /*0210*/  STG.E desc[UR8][R14.64], R21 ;  /* 0x000000150e007986 */ /* 0x0003e8000c101908 */
[----:B------:R-:W-:Y:S02]  /*0220*/  @!P0 IMAD.MOV R19, RZ, RZ, R3 ;  /* 0x000000ffff138224 */ /* 0x000fe400078e0203 */
[----:B------:R-:W-:Y:S02]  /*0230*/  @P1 IMAD.MOV R17, RZ, RZ, R5 ;  /* 0x000000ffff111224 */ /* 0x000fe400078e0205 */
[----:B------:R-:W-:Y:S01]  /*0240*/  IMAD.MOV.U32 R3, RZ, RZ, R19 ;  /* 0x000000ffff037224 */ /* 0x000fe200078e0013 */
[----:B------:R-:W-:Y:S01]  /*0250*/  ISETP.GE.AND P0, PT, R19, R2, PT ;  /* 0x000000021300720c */ /* 0x000fe20003f06270 */
[----:B------:R-:W-:Y:S01]  /*0260*/  IMAD.MOV.U32 R5, RZ, RZ, R17 ;  /* 0x000000ffff057224 */ /* 0x000fe200078e0011 */
[----:B------:R-:W-:-:S13]  /*0270*/  ISETP.LT.AND P1, PT, R17, R4, PT ;  /* 0x000000041100720c */ /* 0x000fda0003f21270 */
[----:B-1----:R-:W-:Y:S05]  /*0280*/  @!P0 BRA P1, `(.L_x_4) ;  /* 0xfffffffc00b48947 */ /* 0x002fea000083ffff */
.L_x_3:
[----:B------:R-:W-:Y:S05]  /*0290*/  BSYNC.RECONVERGENT B0 ;  /* 0x0000000000007941 */ /* 0x000fea0003800200 */
.L_x_2:
[----:B------:R-:W-:Y:S01]  /*02a0*/  ISETP.GE.AND P0, PT, R5, R4, PT ;  /* 0x000000040500720c */ /* 0x000fe20003f06270 */
[----:B------:R-:W-:-:S12]  /*02b0*/  BSSY.RECONVERGENT B0, `(.L_x_5) ;  /* 0x000002c000007945 */ /* 0x000fd80003800200 */
[----:B------:R-:W-:Y:S05]  /*02c0*/  @P0 BRA `(.L_x_6) ;  /* 0x0000000000a80947 */ /* 0x000fea0003800000 */
[----:B0-----:R-:W-:Y:S01]  /*02d0*/  IADD3 R6, PT, PT, R4, -R5, RZ ;  /* 0x8000000504067210 */ /* 0x001fe20007ffe0ff */
[----:B------:R-:W-:Y:S01]  /*02e0*/  IMAD.IADD R7, R5, 0x1, -R4 ;  /* 0x0000000105077824 */ /* 0x000fe200078e0a04 */
[----:B------:R-:W-:Y:S02]  /*02f0*/  BSSY.RECONVERGENT B1, `(.L_x_7) ;  /* 0x0000010000017945 */ /* 0x000fe40003800200 */
[----:B------:R-:W-:Y:S02]  /*0300*/  LOP3.LUT P1, R6, R6, 0x3, RZ, 0xc0, !PT ;  /* 0x0000000306067812 */ /* 0x000fe4000782c0ff */
[----:B------:R-:W-:-:S11]  /*0310*/  ISETP.GT.U32.AND P0, PT, R7, -0x4, PT ;  /* 0xfffffffc0700780c */ /* 0x000fd60003f04070 */
[----:B------:R-:W-:Y:S05]  /*0320*/  @!P1 BRA `(.L_x_8) ;  /* 0x0000000000309947 */ /* 0x000fea0003800000 */
[----:B------:R-:W0:Y:S01]  /*0330*/  LDC.64 R12, c[0x0][0x380] ;  /* 0x0000e000ff0c7b82 */ /* 0x000e220000000a00 */
[----:B------:R-:W-:-:S07]  /*0340*/  IMAD.MOV R14, RZ, RZ, -R6 ;  /* 0x000000ffff0e7224 */ /* 0x000fce00078e0a06 */
[----:B--2---:R-:W1:Y:S02]  /*0350*/  LDC.64 R8, c[0x0][0x388] ;  /* 0x0000e200ff087b82 */ /* 0x004e640000000a00 */
.L_x_9:
[----:B0--3--:R-:W-:-:S06]  /*0360*/  IMAD.WIDE R6, R5, 0x4, R12 ;  /* 0x0000000405067825 */ /* 0x009fcc00078e020c */
[----:B------:R-:W2:Y:S01]  /*0370*/  LDG.E R7, desc[UR8][R6.64] ;  /* 0x0000000806077981 */ /* 0x000ea2000c1e1900 */
[----:B-1----:R-:W-:Y:S01]  /*0380*/  IMAD.WIDE R10, R0, 0x4, R8 ;  /* 0x00000004000a7825 */ /* 0x002fe200078e0208 */
[----:B------:R-:W-:-:S03]  /*0390*/  IADD3 R14, PT, PT, R14, 0x1, RZ ;  /* 0x000000010e0e7810 */ /* 0x000fc60007ffe0ff */
[----:B------:R-:W-:Y:S01]  /*03a0*/  VIADD R5, R5, 0x1 ;  /* 0x0000000105057836 */ /* 0x000fe20000000000 */
[----:B------:R-:W-:Y:S01]  /*03b0*/  ISETP.NE.AND P1, PT, R14, RZ, PT ;  /* 0x000000ff0e00720c */ /* 0x000fe20003f25270 */
[----:B------:R-:W-:Y:S01]  /*03c0*/  VIADD R0, R0, 0x1 ;  /* 0x0000000100007836 */ /* 0x000fe20000000000 */
[----:B--2---:R3:W-:Y:S11]  /*03d0*/  STG.E desc[UR8][R10.64], R7 ;  /* 0x000000070a007986 */ /* 0x0047f6000c101908 */
[----:B------:R-:W-:Y:S05]  /*03e0*/  @P1 BRA `(.L_x_9) ;  /* 0xfffffffc00dc1947 */ /* 0x000fea000383ffff */
.L_x_8:
[----:B------:R-:W-:Y:S05]  /*03f0*/  BSYNC.RECONVERGENT B1 ;  /* 0x0000000000017941 */ /* 0x000fea0003800200 */
.L_x_7:
[----:B------:R-:W-:Y:S05]  /*0400*/  @P0 BRA `(.L_x_6) ;  /* 0x0000000000580947 */ /* 0x000fea0003800000 */
[----:B--2---:R-:W0:Y:S01]  /*0410*/  LDC.64 R8, c[0x0][0x380] ;  /* 0x0000e000ff087b82 */ /* 0x004e220000000a00 */
[----:B------:R-:W-:-:S07]  /*0420*/  IADD3 R4, PT, PT, -R4, R5, RZ ;  /* 0x0000000504047210 */ /* 0x000fce0007ffe1ff */
[----:B---3--:R-:W1:Y:S01]  /*0430*/  LDC.64 R6, c[0x0][0x388] ;  /* 0x0000e200ff067b82 */ /* 0x008e620000000a00 */
[----:B0-----:R-:W-:-:S05]  /*0440*/  IADD3 R8, P0, PT, R8, 0x8, RZ ;  /* 0x0000000808087810 */ /* 0x001fca0007f1e0ff */
[----:B------:R-:W-:Y:S01]  /*0450*/  IMAD.X R9, RZ, RZ, R9, P0 ;  /* 0x000000ffff097224 */ /* 0x000fe200000e0609 */
[----:B-1----:R-:W-:-:S05]  /*0460*/  IADD3 R6, P1, PT, R6, 0x8, RZ ;  /* 0x0000000806067810 */ /* 0x002fca0007f3e0ff */
[----:B------:R-:W-:-:S08]  /*0470*/  IMAD.X R7, RZ, RZ, R7, P1 ;  /* 0x000000ffff077224 */ /* 0x000fd000008e0607 */
.L_x_10:
[----:B------:R-:W-:-:S05]  /*0480*/  IMAD.WIDE R10, R5, 0x4, R8 ;  /* 0x00000004050a7825 */ /* 0x000fca00078e0208 */
[----:B-1----:R-:W2:Y:S01]  /*0490*/  LDG.E R15, desc[UR8][R10.64+-0x8] ;  /* 0xfffff8080a0f7981 */ /* 0x002ea2000c1e1900 */
[----:B------:R-:W-:-:S05]  /*04a0*/  IMAD.WIDE R12, R0, 0x4, R6 ;  /* 0x00000004000c7825 */ /* 0x000fca00078e0206 */
[----:B--2---:R1:W-:Y:S04]  /*04b0*/  STG.E desc[UR8][R12.64+-0x8], R15 ;  /* 0xfffff80f0c007986 */ /* 0x0043e8000c101908 */
[----:B------:R-:W2:Y:S04]  /*04c0*/  LDG.E R17, desc[UR8][R10.64+-0x4] ;  /* 0xfffffc080a117981 */ /* 0x000ea8000c1e1900 */
[----:B--2---:R1:W-:Y:S04]  /*04d0*/  STG.E desc[UR8][R12.64+-0x4], R17 ;  /* 0xfffffc110c007986 */ /* 0x0043e8000c101908 */
[----:B------:R-:W2:Y:S04]  /*04e0*/  LDG.E R19, desc[UR8][R10.64] ;  /* 0x000000080a137981 */ /* 0x000ea8000c1e1900 */
[----:B--2---:R1:W-:Y:S04]  /*04f0*/  STG.E desc[UR8][R12.64], R19 ;  /* 0x000000130c007986 */ /* 0x0043e8000c101908 */
[----:B------:R-:W2:Y:S01]  /*0500*/  LDG.E R21, desc[UR8][R10.64+0x4] ;  /* 0x000004080a157981 */ /* 0x000ea2000c1e1900 */
[----:B------:R-:W-:Y:S01]  /*0510*/  IADD3 R4, PT, PT, R4, 0x4, RZ ;  /* 0x0000000404047810 */ /* 0x000fe20007ffe0ff */
[----:B------:R-:W-:Y:S01]  /*0520*/  VIADD R5, R5, 0x4 ;  /* 0x0000000405057836 */ /* 0x000fe20000000000 */
[----:B------:R-:W-:-:S02]  /*0530*/  IADD3 R0, PT, PT, R0, 0x4, RZ ;  /* 0x0000000400007810 */ /* 0x000fc40007ffe0ff */
[----:B------:R-:W-:Y:S01]  /*0540*/  ISETP.NE.AND P0, PT, R4, RZ, PT ;  /* 0x000000ff0400720c */ /* 0x000fe20003f05270 */
[----:B--2---:R1:W-:-:S12]  /*0550*/  STG.E desc[UR8][R12.64+0x4], R21 ;  /* 0x000004150c007986 */ /* 0x0043d8000c101908 */
[----:B------:R-:W-:Y:S05]  /*0560*/  @P0 BRA `(.L_x_10) ;  /* 0xfffffffc00c40947 */ /* 0x000fea000383ffff */
.L_x_6:
[----:B------:R-:W-:Y:S05]  /*0570*/  BSYNC.RECONVERGENT B0 ;  /* 0x0000000000007941 */ /* 0x000fea0003800200 */
.L_x_5:
[----:B------:R-:W-:-:S13]  /*0580*/  ISETP.GE.AND P0, PT, R3, R2, PT ;  /* 0x000000020300720c */ /* 0x000fda0003f06270 */
[----:B------:R-:W-:Y:S05]  /*0590*/  @P0 EXIT ;  /* 0x000000000000094d */ /* 0x000fea0003800000 */
[C-C-:B------:R-:W-:Y:S01]  /*05a0*/  IMAD.IADD R4, R2.reuse, 0x1, -R3.reuse ;  /* 0x0000000102047824 */ /* 0x140fe200078e0a03 */
[----:B------:R-:W-:Y:S01]  /*05b0*/  IADD3 R5, PT, PT, -R2, R3, RZ ;  /* 0x0000000302057210 */ /* 0x000fe20007ffe1ff */
[----:B------:R-:W-:Y:S01]  /*05c0*/  BSSY.RECONVERGENT B0, `(.L_x_11) ;  /* 0x0000012000007945 */ /* 0x000fe20003800200 */
[----:B-1----:R-:W-:Y:S02]  /*05d0*/  IMAD.MOV.U32 R13, RZ, RZ, R3 ;  /* 0x000000ffff0d7224 */ /* 0x002fe400078e0003 */
[----:B------:R-:W-:Y:S02]  /*05e0*/  LOP3.LUT P1, R4, R4, 0x3, RZ, 0xc0, !PT ;  /* 0x0000000304047812 */ /* 0x000fe4000782c0ff */
[----:B------:R-:W-:-:S11]  /*05f0*/  ISETP.GT.U32.AND P0, PT, R5, -0x4, PT ;  /* 0xfffffffc0500780c */ /* 0x000fd60003f04070 */
[----:B------:R-:W-:Y:S05]  /*0600*/  @!P1 BRA `(.L_x_12) ;  /* 0x0000000000349947 */ /* 0x000fea0003800000 */
[----:B---3--:R-:W1:Y:S01]  /*0610*/  LDC.64 R10, c[0x0][0x380] ;  /* 0x0000e000ff0a7b82 */ /* 0x008e620000000a00 */
[----:B------:R-:W-:Y:S01]  /*0620*/  IADD3 R12, PT, PT, -R4, RZ, RZ ;  /* 0x000000ff040c7210 */ /* 0x000fe20007ffe1ff */
[----:B------:R-:W-:-:S06]  /*0630*/  IMAD.MOV.U32 R13, RZ, RZ, R3 ;  /* 0x000000ffff0d7224 */ /* 0x000fcc00078e0003 */
[----:B0-----:R-:W0:Y:S02]  /*0640*/  LDC.64 R6, c[0x0][0x388] ;  /* 0x0000e200ff067b82 */ /* 0x001e240000000a00 */
.L_x_13:
[----:B-1--4-:R-:W-:-:S06]  /*0650*/  IMAD.WIDE R4, R13, 0x4, R10 ;  /* 0x000000040d047825 */ /* 0x012fcc00078e020a */
[----:B------:R-:W3:Y:S01]  /*0660*/  LDG.E R5, desc[UR8][R4.64] ;  /* 0x0000000804057981 */ /* 0x000ee2000c1e1900 */
[----:B0-2---:R-:W-:Y:S01]  /*0670*/  IMAD.WIDE R8, R0, 0x4, R6 ;  /* 0x0000000400087825 */ /* 0x005fe200078e0206 */
[----:B------:R-:W-:Y:S02]  /*0680*/  IADD3 R12, PT, PT, R12, 0x1, RZ ;  /* 0x000000010c0c7810 */ /* 0x000fe40007ffe0ff */
[----:B------:R-:W-:Y:S01]  /*0690*/  IADD3 R0, PT, PT, R0, 0x1, RZ ;  /* 0x0000000100007810 */ /* 0x000fe20007ffe0ff */
[----:B------:R-:W-:Y:S01]  /*06a0*/  VIADD R13, R13, 0x1 ;  /* 0x000000010d0d7836 */ /* 0x000fe20000000000 */
[----:B------:R-:W-:Y:S01]  /*06b0*/  ISETP.NE.AND P1, PT, R12, RZ, PT ;  /* 0x000000ff0c00720c */ /* 0x000fe20003f25270 */
[----:B---3--:R4:W-:-:S12]  /*06c0*/  STG.E desc[UR8][R8.64], R5 ;  /* 0x0000000508007986 */ /* 0x0089d8000c101908 */
[----:B------:R-:W-:Y:S05]  /*06d0*/  @P1 BRA `(.L_x_13) ;  /* 0xfffffffc00dc1947 */ /* 0x000fea000383ffff */
.L_x_12:
[----:B------:R-:W-:Y:S05]  /*06e0*/  BSYNC.RECONVERGENT B0 ;  /* 0x0000000000007941 */ /* 0x000fea0003800200 */
.L_x_11:
[----:B------:R-:W-:Y:S05]  /*06f0*/  @P0 EXIT ;  /* 0x000000000000094d */ /* 0x000fea0003800000 */
[----:B------:R-:W1:Y:S01]  /*0700*/  LDCU.128 UR4, c[0x0][0x380] ;  /* 0x00007000ff0477ac */ /* 0x000e620008000c00 */
[----:B0-----:R-:W-:Y:S01]  /*0710*/  IMAD.IADD R6, R13, 0x1, -R2 ;  /* 0x000000010d067824 */ /* 0x001fe200078e0a02 */
[----:B-1----:R-:W-:Y:S02]  /*0720*/  UIADD3 UR4, UP0, UPT, UR4, 0x8, URZ ;  /* 0x0000000804047890 */ /* 0x002fe4000ff1e0ff */
[----:B------:R-:W-:Y:S02]  /*0730*/  UIADD3 UR6, UP1, UPT, UR6, 0x8, URZ ;  /* 0x0000000806067890 */ /* 0x000fe4000ff3e0ff */
[----:B------:R-:W-:Y:S02]  /*0740*/  UIADD3.X UR5, UPT, UPT, URZ, UR5, URZ, UP0, !UPT ;  /* 0x00000005ff057290 */ /* 0x000fe400087fe4ff */
[----:B------:R-:W-:-:S12]  /*0750*/  UIADD3.X UR7, UPT, UPT, URZ, UR7, URZ, UP1, !UPT ;  /* 0x00000007ff077290 */ /* 0x000fd80008ffe4ff */
.L_x_14:
[----:B------:R-:W-:Y:S01]  /*0760*/  MOV R2, UR4 ;  /* 0x0000000400027c02 */ /* 0x000fe20008000f00 */
[----:B------:R-:W-:-:S04]  /*0770*/  IMAD.U32 R3, RZ, RZ, UR5 ;  /* 0x00000005ff037e24 */ /* 0x000fc8000f8e00ff */
[----:B------:R-:W-:-:S05]  /*0780*/  IMAD.WIDE R2, R13, 0x4, R2 ;  /* 0x000000040d027825 */ /* 0x000fca00078e0202 */
[----:B0--3--:R-:W3:Y:S01]  /*0790*/  LDG.E R7, desc[UR8][R2.64+-0x8] ;  /* 0xfffff80802077981 */ /* 0x009ee2000c1e1900 */
[----:B------:R-:W-:Y:S01]  /*07a0*/  MOV R4, UR6 ;  /* 0x0000000600047c02 */ /* 0x000fe20008000f00 */
[----:B----4-:R-:W-:-:S04]  /*07b0*/  IMAD.U32 R5, RZ, RZ, UR7 ;  /* 0x00000007ff057e24 */ /* 0x010fc8000f8e00ff */
[----:B------:R-:W-:-:S05]  /*07c0*/  IMAD.WIDE R4, R0, 0x4, R4 ;  /* 0x0000000400047825 */ /* 0x000fca00078e0204 */
[----:B---3--:R0:W-:Y:S04]  /*07d0*/  STG.E desc[UR8][R4.64+-0x8], R7 ;  /* 0xfffff80704007986 */ /* 0x0081e8000c101908 */
[----:B--2---:R-:W2:Y:S04]  /*07e0*/  LDG.E R9, desc[UR8][R2.64+-0x4] ;  /* 0xfffffc0802097981 */ /* 0x004ea8000c1e1900 */
        /* <DEDUP_REMOVED lines=10> */
[----:B------:R-:W-:Y:S05]  /*0890*/  EXIT ;  /* 0x000000000000794d */ /* 0x000fea0003800000 */
.L_x_15:
        /* <DEDUP_REMOVED lines=14> */
.L_x_29:


//--------------------- .text._Z16radixSortScatterPiS_S_iii --------------------------
	.section	.text._Z16radixSortScatterPiS_S_iii,"ax",@progbits
	.align	128
        .global         _Z16radixSortScatterPiS_S_iii
        .type           _Z16radixSortScatterPiS_S_iii,@function
        .size           _Z16radixSortScatterPiS_S_iii,(.L_x_30 - _Z16radixSortScatterPiS_S_iii)
        .other          _Z16radixSortScatterPiS_S_iii,@"STO_CUDA_ENTRY STV_DEFAULT"
_Z16radixSortScatterPiS_S_iii:
.text._Z16radixSortScatterPiS_S_iii:
[----:B------:R-:W-:Y:S01]  /*0000*/  LDC R1, c[0x0][0x37c] ;  /* 0x0000df00ff017b82 */ /* 0x000fe20000000800 */
[----:B------:R-:W0:Y:S07]  /*0010*/  S2R R0, SR_TID.X ;  /* 0x0000000000007919 */ /* 0x000e2e0000002100 */
[----:B------:R-:W0:Y:S01]  /*0020*/  S2UR UR4, SR_CTAID.X ;  /* 0x00000000000479c3 */ /* 0x000e220000002500 */
[----:B------:R-:W1:Y:S07]  /*0030*/  LDCU UR5, c[0x0][0x398] ;  /* 0x00007300ff0577ac */ /* 0x000e6e0008000800 */
[----:B------:R-:W0:Y:S02]  /*0040*/  LDC R5, c[0x0][0x360] ;  /* 0x0000d800ff057b82 */ /* 0x000e240000000800 */
[----:B0-----:R-:W-:-:S05]  /*0050*/  IMAD R5, R5, UR4, R0 ;  /* 0x0000000405057c24 */ /* 0x001fca000f8e0200 */
[----:B-1----:R-:W-:-:S13]  /*0060*/  ISETP.GE.AND P0, PT, R5, UR5, PT ;  /* 0x0000000505007c0c */ /* 0x002fda000bf06270 */
[----:B------:R-:W-:Y:S05]  /*0070*/  @P0 EXIT ;  /* 0x000000000000094d */ /* 0x000fea0003800000 */
[----:B------:R-:W0:Y:S01]  /*0080*/  LDC.64 R2, c[0x0][0x380] ;  /* 0x0000e000ff027b82 */ /* 0x000e220000000a00 */
[----:B------:R-:W1:Y:S01]  /*0090*/  LDCU.64 UR6, c[0x0][0x358] ;  /* 0x00006b00ff0677ac */ /* 0x000e620008000a00 */
[----:B------:R-:W2:Y:S01]  /*00a0*/  LDCU UR4, c[0x0][0x39c] ;  /* 0x00007380ff0477ac */ /* 0x000ea20008000800 */
[----:B0-----:R-:W-:-:S05]  /*00b0*/  IMAD.WIDE R2, R5, 0x4, R2 ;  /* 0x0000000405027825 */ /* 0x001fca00078e0202 */
[----:B-1----:R-:W2:Y:S02]  /*00c0*/  LDG.E R0, desc[UR6][R2.64] ;  /* 0x0000000602007981 */ /* 0x002ea4000c1e1900 */
[----:B--2---:R-:W-:-:S04]  /*00d0*/  SHF.R.U32.HI R4, RZ, UR4, R0 ;  /* 0x00000004ff047c19 */ /* 0x004fc80008011600 */
[----:B------:R-:W-:-:S04]  /*00e0*/  LOP3.LUT R4, R4, 0x1, RZ, 0xc0, !PT ;  /* 0x0000000104047812 */ /* 0x000fc800078ec0ff */
[----:B------:R-:W-:-:S13]  /*00f0*/  ISETP.NE.U32.AND P0, PT, R4, 0x1, PT ;  /* 0x000000010400780c */ /* 0x000fda0003f05070 */
[----:B------:R-:W-:Y:S05]  /*0100*/  @!P0 BRA `(.L_x_16) ;  /* 0x0000000000408947 */ /* 0x000fea0003800000 */
[----:B------:R-:W0:Y:S01]  /*0110*/  S2R R5, SR_LANEID ;  /* 0x0000000000057919 */ /* 0x000e220000000000 */
[----:B------:R-:W-:Y:S01]  /*0120*/  VOTEU.ANY UR4, UPT, PT ;  /* 0x0000000000047886 */ /* 0x000fe200038e0100 */
[----:B------:R-:W1:Y:S01]  /*0130*/  LDC.64 R2, c[0x0][0x390] ;  /* 0x0000e400ff027b82 */ /* 0x000e620000000a00 */
[----:B------:R-:W0:Y:S08]  /*0140*/  FLO.U32 R6, UR4 ;  /* 0x0000000400067d00 */ /* 0x000e3000080e0000 */
[----:B------:R-:W1:Y:S01]  /*0150*/  POPC R9, UR4 ;  /* 0x0000000400097d09 */ /* 0x000e620008000000 */
[----:B0-----:R-:W-:Y:S01]  /*0160*/  ISETP.EQ.U32.AND P0, PT, R6, R5, PT ;  /* 0x000000050600720c */ /* 0x001fe20003f02070 */
[----:B------:R-:W0:Y:S01]  /*0170*/  S2R R8, SR_LTMASK ;  /* 0x0000000000087919 */ /* 0x000e220000003900 */
[----:B------:R-:W2:Y:S11]  /*0180*/  LDC.64 R4, c[0x0][0x388] ;  /* 0x0000e200ff047b82 */ /* 0x000eb60000000a00 */
[----:B-1----:R-:W3:Y:S01]  /*0190*/  @P0 ATOMG.E.ADD.STRONG.GPU PT, R3, desc[UR6][R2.64], R9 ;  /* 0x80000009020309a8 */ /* 0x002ee200081ef106 */
[----:B0-----:R-:W-:-:S06]  /*01a0*/  LOP3.LUT R8, R8, UR4, RZ, 0xc0, !PT ;  /* 0x0000000408087c12 */ /* 0x001fcc000f8ec0ff */
[----:B------:R-:W0:Y:S01]  /*01b0*/  POPC R8, R8 ;  /* 0x0000000800087309 */ /* 0x000e220000000000 */
[----:B---3--:R-:W0:Y:S02]  /*01c0*/  SHFL.IDX PT, R7, R3, R6, 0x1f ;  /* 0x00001f0603077589 */ /* 0x008e2400000e0000 */
[----:B0-----:R-:W-:-:S04]  /*01d0*/  IMAD.IADD R7, R7, 0x1, R8 ;  /* 0x0000000107077824 */ /* 0x001fc800078e0208 */
[----:B--2---:R-:W-:-:S05]  /*01e0*/  IMAD.WIDE R4, R7, 0x4, R4 ;  /* 0x0000000407047825 */ /* 0x004fca00078e0204 */
[----:B------:R-:W-:Y:S01]  /*01f0*/  STG.E desc[UR6][R4.64], R0 ;  /* 0x0000000004007986 */ /* 0x000fe2000c101906 */
[----:B------:R-:W-:Y:S05]  /*0200*/  EXIT ;  /* 0x000000000000794d */ /* 0x000fea0003800000 */
.L_x_16:
[----:B------:R-:W0:Y:S01]  /*0210*/  S2R R3, SR_LANEID ;  /* 0x0000000000037919 */ /* 0x000e220000000000 */
[----:B------:R-:W1:Y:S01]  /*0220*/  LDCU.64 UR4, c[0x0][0x390] ;  /* 0x00007200ff0477ac */ /* 0x000e620008000a00 */
[----:B------:R-:W-:Y:S02]  /*0230*/  VOTEU.ANY UR8, UPT, PT ;  /* 0x0000000000087886 */ /* 0x000fe400038e0100 */
[----:B------:R-:W0:Y:S08]  /*0240*/  FLO.U32 R6, UR8 ;  /* 0x0000000800067d00 */ /* 0x000e3000080e0000 */
[----:B------:R-:W2:Y:S01]  /*0250*/  POPC R9, UR8 ;  /* 0x0000000800097d09 */ /* 0x000ea20008000000 */
[----:B-1----:R-:W-:-:S04]  /*0260*/  UIADD3 UR4, UP0, UPT, UR4, 0x4, URZ ;  /* 0x0000000404047890 */ /* 0x002fc8000ff1e0ff */
[----:B------:R-:W-:Y:S02]  /*0270*/  UIADD3.X UR5, UPT, UPT, URZ, UR5, URZ, UP0, !UPT ;  /* 0x00000005ff057290 */ /* 0x000fe400087fe4ff */
[----:B------:R-:W-:-:S04]  /*0280*/  IMAD.U32 R4, RZ, RZ, UR4 ;  /* 0x00000004ff047e24 */ /* 0x000fc8000f8e00ff */
[----:B------:R-:W-:Y:S01]  /*0290*/  IMAD.U32 R5, RZ, RZ, UR5 ;  /* 0x00000005ff057e24 */ /* 0x000fe2000f8e00ff */
[----:B------:R-:W1:Y:S01]  /*02a0*/  S2R R8, SR_LTMASK ;  /* 0x0000000000087919 */ /* 0x000e620000003900 */
[----:B------:R-:W3:Y:S01]  /*02b0*/  LDCU UR4, c[0x0][0x3a0] ;  /* 0x00007400ff0477ac */ /* 0x000ee20008000800 */
[----:B0-----:R-:W-:Y:S02]  /*02c0*/  ISETP.EQ.U32.AND P0, PT, R6, R3, PT ;  /* 0x000000030600720c */ /* 0x001fe40003f02070 */
[----:B------:R-:W0:Y:S11]  /*02d0*/  LDC.64 R2, c[0x0][0x388] ;  /* 0x0000e200ff027b82 */ /* 0x000e360000000a00 */
[----:B--2---:R-:W2:Y:S01]  /*02e0*/  @P0 ATOMG.E.ADD.STRONG.GPU PT, R5, desc[UR6][R4.64], R9 ;  /* 0x80000009040509a8 */ /* 0x004ea200081ef106 */
[----:B-1----:R-:W-:-:S06]  /*02f0*/  LOP3.LUT R8, R8, UR8, RZ, 0xc0, !PT ;  /* 0x0000000808087c12 */ /* 0x002fcc000f8ec0ff */
[----:B------:R-:W3:Y:S01]  /*0300*/  POPC R8, R8 ;  /* 0x0000000800087309 */ /* 0x000ee20000000000 */
[----:B--2---:R-:W3:Y:S02]  /*0310*/  SHFL.IDX PT, R7, R5, R6, 0x1f ;  /* 0x00001f0605077589 */ /* 0x004ee400000e0000 */
[----:B---3--:R-:W-:-:S05]  /*0320*/  IADD3 R7, PT, PT, R7, UR4, R8 ;  /* 0x0000000407077c10 */ /* 0x008fca000fffe008 */
[----:B0-----:R-:W-:-:S05]  /*0330*/  IMAD.WIDE R2, R7, 0x4, R2 ;  /* 0x0000000407027825 */ /* 0x001fca00078e0202 */
[----:B------:R-:W-:Y:S01]  /*0340*/  STG.E desc[UR6][R2.64], R0 ;  /* 0x0000000002007986 */ /* 0x000fe2000c101906 */
[----:B------:R-:W-:Y:S05]  /*0350*/  EXIT ;  /* 0x000000000000794d */ /* 0x000fea0003800000 */
.L_x_17:
        /* <DEDUP_REMOVED lines=10> */
.L_x_30:


//--------------------- .text._Z14radixSortCountPiS_ii --------------------------
	.section	.text._Z14radixSortCountPiS_ii,"ax",@progbits
	.align	128
        .global         _Z14radixSortCountPiS_ii
        .type           _Z14radixSortCountPiS_ii,@function
        .size           _Z14radixSortCountPiS_ii,(.L_x_31 - _Z14radixSortCountPiS_ii)
        .other          _Z14radixSortCountPiS_ii,@"STO_CUDA_ENTRY STV_DEFAULT"
_Z14radixSortCountPiS_ii:
.text._Z14radixSortCountPiS_ii:
        /* <DEDUP_REMOVED lines=11> */
[----:B0-----:R-:W-:-:S06]  /*00b0*/  IMAD.WIDE R2, R5, 0x4, R2 ;  /* 0x0000000405027825 */ /* 0x001fcc00078e0202 */
[----:B-1----:R-:W2:Y:S02]  /*00c0*/  LDG.E R2, desc[UR4][R2.64] ;  /* 0x0000000402027981 */ /* 0x002ea4000c1e1900 */
[----:B--2---:R-:W-:-:S04]  /*00d0*/  SHF.R.U32.HI R0, RZ, UR6, R2 ;  /* 0x00000006ff007c19 */ /* 0x004fc80008011602 */
[----:B------:R-:W-:-:S04]  /*00e0*/  LOP3.LUT R0, R0, 0x1, RZ, 0xc0, !PT ;  /* 0x0000000100007812 */ /* 0x000fc800078ec0ff */
[----:B------:R-:W-:-:S13]  /*00f0*/  ISETP.NE.U32.AND P0, PT, R0, 0x1, PT ;  /* 0x000000010000780c */ /* 0x000fda0003f05070 */
[----:B------:R-:W-:Y:S05]  /*0100*/  @!P0 EXIT ;  /* 0x000000000000894d */ /* 0x000fea0003800000 */
[----:B------:R-:W0:Y:S01]  /*0110*/  S2R R0, SR_LANEID ;  /* 0x0000000000007919 */ /* 0x000e220000000000 */
[----:B------:R-:W1:Y:S01]  /*0120*/  LDC.64 R2, c[0x0][0x388] ;  /* 0x0000e200ff027b82 */ /* 0x000e620000000a00 */
[----:B------:R-:W-:Y:S02]  /*0130*/  VOTEU.ANY UR6, UPT, PT ;  /* 0x0000000000067886 */ /* 0x000fe400038e0100 */
[----:B------:R-:W-:Y:S02]  /*0140*/  UFLO.U32 UR7, UR6 ;  /* 0x00000006000772bd */ /* 0x000fe400080e0000 */
[----:B------:R-:W1:Y:S04]  /*0150*/  POPC R5, UR6 ;  /* 0x0000000600057d09 */ /* 0x000e680008000000 */
[----:B0-----:R-:W-:-:S13]  /*0160*/  ISETP.EQ.U32.AND P0, PT, R0, UR7, PT ;  /* 0x0000000700007c0c */ /* 0x001fda000bf02070 */
[----:B-1----:R-:W-:Y:S01]  /*0170*/  @P0 REDG.E.ADD.STRONG.GPU desc[UR4][R2.64], R5 ;  /* 0x000000050200098e */ /* 0x002fe2000c12e104 */
[----:B------:R-:W-:Y:S05]  /*0180*/  EXIT ;  /* 0x000000000000794d */ /* 0x000fea0003800000 */
.L_x_18:
        /* <DEDUP_REMOVED lines=15> */
.L_x_31:


//--------------------- .text._Z17bitonicSortSharedPii --------------------------
	.section	.text._Z17bitonicSortSharedPii,"ax",@progbits
	.align	128
        .global         _Z17bitonicSortSharedPii
        .type           _Z17bitonicSortSharedPii,@function
        .size           _Z17bitonicSortSharedPii,(.L_x_32 - _Z17bitonicSortSharedPii)
        .other          _Z17bitonicSortSharedPii,@"STO_CUDA_ENTRY STV_DEFAULT"
_Z17bitonicSortSharedPii:
.text._Z17bitonicSortSharedPii:
[----:B------:R-:W-:Y:S01]  /*0000*/  LDC R1, c[0x0][0x37c] ;  /* 0x0000df00ff017b82 */ /* 0x000fe20000000800 */
[----:B------:R-:W0:Y:S07]  /*0010*/  S2R R4, SR_TID.X ;  /* 0x0000000000047919 */ /* 0x000e2e0000002100 */
[----:B------:R-:W0:Y:S01]  /*0020*/  S2UR UR4, SR_CTAID.X ;  /* 0x00000000000479c3 */ /* 0x000e220000002500 */
[----:B------:R-:W1:Y:S01]  /*0030*/  LDCU UR5, c[0x0][0x388] ;  /* 0x00007100ff0577ac */ /* 0x000e620008000800 */
[----:B------:R-:W-:Y:S01]  /*0040*/  IMAD.MOV.U32 R0, RZ, RZ, 0x7fffffff ;  /* 0x7fffffffff007424 */ /* 0x000fe200078e00ff */
[----:B------:R-:W2:Y:S05]  /*0050*/  LDCU.64 UR8, c[0x0][0x358] ;  /* 0x00006b00ff0877ac */ /* 0x000eaa0008000a00 */
[----:B------:R-:W0:Y:S08]  /*0060*/  LDC R9, c[0x0][0x360] ;  /* 0x0000d800ff097b82 */ /* 0x000e300000000800 */
[----:B------:R-:W3:Y:S01]  /*0070*/  LDC.64 R2, c[0x0][0x380] ;  /* 0x0000e000ff027b82 */ /* 0x000ee20000000a00 */
[----:B0-----:R-:W-:-:S05]  /*0080*/  IMAD R5, R9, UR4, R4 ;  /* 0x0000000409057c24 */ /* 0x001fca000f8e0204 */
[C---:B-1----:R-:W-:Y:S01]  /*0090*/  ISETP.GE.AND P0, PT, R5.reuse, UR5, PT ;  /* 0x0000000505007c0c */ /* 0x042fe2000bf06270 */
[----:B---3--:R-:W-:-:S12]  /*00a0*/  IMAD.WIDE R2, R5, 0x4, R2 ;  /* 0x0000000405027825 */ /* 0x008fd800078e0202 */
[----:B--2---:R-:W2:Y:S01]  /*00b0*/  @!P0 LDG.E R0, desc[UR8][R2.64] ;  /* 0x0000000802008981 */ /* 0x004ea2000c1e1900 */
[----:B------:R-:W0:Y:S01]  /*00c0*/  S2UR UR5, SR_CgaCtaId ;  /* 0x00000000000579c3 */ /* 0x000e220000008800 */
[----:B------:R-:W-:Y:S01]  /*00d0*/  UMOV UR4, 0x400 ;  /* 0x0000040000047882 */ /* 0x000fe20000000000 */
[----:B------:R-:W-:Y:S01]  /*00e0*/  ISETP.GE.U32.AND P0, PT, R9, 0x2, PT ;  /* 0x000000020900780c */ /* 0x000fe20003f06070 */
[----:B0-----:R-:W-:-:S06]  /*00f0*/  ULEA UR4, UR5, UR4, 0x18 ;  /* 0x0000000405047291 */ /* 0x001fcc000f8ec0ff */
[----:B------:R-:W-:-:S05]  /*0100*/  LEA R7, R4, UR4, 0x2 ;  /* 0x0000000404077c11 */ /* 0x000fca000f8e10ff */
[----:B--2---:R0:W-:Y:S01]  /*0110*/  STS [R7], R0 ;  /* 0x0000000007007388 */ /* 0x0041e20000000800 */
[----:B------:R-:W-:Y:S06]  /*0120*/  BAR.SYNC.DEFER_BLOCKING 0x0 ;  /* 0x0000000000007b1d */ /* 0x000fec0000010000 */
[----:B------:R-:W-:Y:S05]  /*0130*/  @!P0 BRA `(.L_x_19) ;  /* 0x0000000000608947 */ /* 0x000fea0003800000 */
[----:B------:R-:W-:-:S05]  /*0140*/  UMOV UR7, 0x2 ;  /* 0x0000000200077882 */ /* 0x000fca0000000000 */
.L_x_24:
[----:B------:R-:W-:-:S04]  /*0150*/  USHF.R.S32.HI UR5, URZ, 0x1, UR7 ;  /* 0x00000001ff057899 */ /* 0x000fc80008011407 */
[----:B------:R-:W-:-:S09]  /*0160*/  UISETP.GE.AND UP0, UPT, UR5, 0x1, UPT ;  /* 0x000000010500788c */ /* 0x000fd2000bf06270 */
[----:B-1----:R-:W-:Y:S05]  /*0170*/  BRA.U !UP0, `(.L_x_20) ;  /* 0x0000000108447547 */ /* 0x002fea000b800000 */
.L_x_23:
[----:B-1----:R-:W-:Y:S01]  /*0180*/  LOP3.LUT R11, R4, UR5, RZ, 0x3c, !PT ;  /* 0x00000005040b7c12 */ /* 0x002fe2000f8e3cff */
[----:B------:R-:W-:Y:S03]  /*0190*/  BSSY.RECONVERGENT B0, `(.L_x_21) ;  /* 0x000000a000007945 */ /* 0x000fe60003800200 */
[----:B------:R-:W-:-:S13]  /*01a0*/  ISETP.GT.AND P0, PT, R11, R4, PT ;  /* 0x000000040b00720c */ /* 0x000fda0003f04270 */
[----:B------:R-:W-:Y:S05]  /*01b0*/  @!P0 BRA `(.L_x_22) ;  /* 0x00000000001c8947 */ /* 0x000fea0003800000 */
[----:B------:R-:W-:Y:S01]  /*01c0*/  LEA R11, R11, UR4, 0x2 ;  /* 0x000000040b0b7c11 */ /* 0x000fe2000f8e10ff */
[----:B0-----:R-:W-:Y:S01]  /*01d0*/  LDS R0, [R7] ;  /* 0x0000000007007984 */ /* 0x001fe20000000800 */
[----:B------:R-:W-:-:S03]  /*01e0*/  LOP3.LUT P0, RZ, R4, UR7, RZ, 0xc0, !PT ;  /* 0x0000000704ff7c12 */ /* 0x000fc6000f80c0ff */
[----:B------:R-:W0:Y:S02]  /*01f0*/  LDS R6, [R11] ;  /* 0x000000000b067984 */ /* 0x000e240000000800 */
[----:B0-----:R-:W-:-:S13]  /*0200*/  ISETP.LE.XOR P0, PT, R0, R6, !P0 ;  /* 0x000000060000720c */ /* 0x001fda0004703a70 */
[----:B------:R1:W-:Y:S04]  /*0210*/  @P0 STS [R7], R6 ;  /* 0x0000000607000388 */ /* 0x0003e80000000800 */
[----:B------:R1:W-:Y:S02]  /*0220*/  @P0 STS [R11], R0 ;  /* 0x000000000b000388 */ /* 0x0003e40000000800 */
.L_x_22:
[----:B------:R-:W-:Y:S05]  /*0230*/  BSYNC.RECONVERGENT B0 ;  /* 0x0000000000007941 */ /* 0x000fea0003800200 */
.L_x_21:
[----:B------:R-:W-:Y:S01]  /*0240*/  BAR.SYNC.DEFER_BLOCKING 0x0 ;  /* 0x0000000000007b1d */ /* 0x000fe20000010000 */
[----:B------:R-:W-:Y:S02]  /*0250*/  UISETP.GT.U32.AND UP0, UPT, UR5, 0x1, UPT ;  /* 0x000000010500788c */ /* 0x000fe4000bf04070 */
[----:B------:R-:W-:-:S07]  /*0260*/  USHF.R.U32.HI UR6, URZ, 0x1, UR5 ;  /* 0x00000001ff067899 */ /* 0x000fce0008011605 */
[----:B------:R-:W-:Y:S01]  /*0270*/  UMOV UR5, UR6 ;  /* 0x0000000600057c82 */ /* 0x000fe20008000000 */
[----:B------:R-:W-:Y:S05]  /*0280*/  BRA.U UP0, `(.L_x_23) ;  /* 0xfffffffd00bc7547 */ /* 0x000fea000b83ffff */
.L_x_20:
[----:B------:R-:W-:-:S06]  /*0290*/  USHF.L.U32 UR7, UR7, 0x1, URZ ;  /* 0x0000000107077899 */ /* 0x000fcc00080006ff */
[----:B------:R-:W-:-:S13]  /*02a0*/  ISETP.LT.AND P0, PT, R9, UR7, PT ;  /* 0x0000000709007c0c */ /* 0x000fda000bf01270 */
[----:B------:R-:W-:Y:S05]  /*02b0*/  @!P0 BRA `(.L_x_24) ;  /* 0xfffffffc00a48947 */ /* 0x000fea000383ffff */
.L_x_19:
[----:B------:R-:W2:Y:S02]  /*02c0*/  LDCU UR5, c[0x0][0x388] ;  /* 0x00007100ff0577ac */ /* 0x000ea40008000800 */
[----:B--2---:R-:W-:-:S13]  /*02d0*/  ISETP.GE.AND P0, PT, R5, UR5, PT ;  /* 0x0000000505007c0c */ /* 0x004fda000bf06270 */
[----:B------:R-:W-:Y:S05]  /*02e0*/  @P0 EXIT ;  /* 0x000000000000094d */ /* 0x000fea0003800000 */
[----:B01----:R-:W0:Y:S04]  /*02f0*/  LDS R7, [R7] ;  /* 0x0000000007077984 */ /* 0x003e280000000800 */
[----:B0-----:R-:W-:Y:S01]  /*0300*/  STG.E desc[UR8][R2.64], R7 ;  /* 0x0000000702007986 */ /* 0x001fe2000c101908 */
[----:B------:R-:W-:Y:S05]  /*0310*/  EXIT ;  /* 0x000000000000794d */ /* 0x000fea0003800000 */
.L_x_25:
        /* <DEDUP_REMOVED lines=14> */
.L_x_32:


//--------------------- .text._Z12bitonicMergePiiii --------------------------
	.section	.text._Z12bitonicMergePiiii,"ax",@progbits
	.align	128
        .global         _Z12bitonicMergePiiii
        .type           _Z12bitonicMergePiiii,@function
        .size           _Z12bitonicMergePiiii,(.L_x_33 - _Z12bitonicMergePiiii)
        .other          _Z12bitonicMergePiiii,@"STO_CUDA_ENTRY STV_DEFAULT"
_Z12bitonicMergePiiii:
.text._Z12bitonicMergePiiii:
[----:B------:R-:W-:Y:S01]  /*0000*/  LDC R1, c[0x0][0x37c] ;  /* 0x0000df00ff017b82 */ /* 0x000fe20000000800 */
[----:B------:R-:W0:Y:S07]  /*0010*/  S2R R0, SR_TID.X ;  /* 0x0000000000007919 */ /* 0x000e2e0000002100 */
[----:B------:R-:W0:Y:S01]  /*0020*/  S2UR UR4, SR_CTAID.X ;  /* 0x00000000000479c3 */ /* 0x000e220000002500 */
[----:B------:R-:W1:Y:S07]  /*0030*/  LDCU.64 UR6, c[0x0][0x388] ;  /* 0x00007100ff0677ac */ /* 0x000e6e0008000a00 */
[----:B------:R-:W0:Y:S02]  /*0040*/  LDC R7, c[0x0][0x360] ;  /* 0x0000d800ff077b82 */ /* 0x000e240000000800 */
[----:B0-----:R-:W-:-:S05]  /*0050*/  IMAD R7, R7, UR4, R0 ;  /* 0x0000000407077c24 */ /* 0x001fca000f8e0200 */
[----:B-1----:R-:W-:-:S04]  /*0060*/  LOP3.LUT R9, R7, UR7, RZ, 0x3c, !PT ;  /* 0x0000000707097c12 */ /* 0x002fc8000f8e3cff */
[----:B------:R-:W-:-:S04]  /*0070*/  VIMNMX R0, PT, PT, R9, UR6, PT ;  /* 0x0000000609007c48 */ /* 0x000fc8000bfe0100 */
[----:B------:R-:W-:-:S13]  /*0080*/  ISETP.GT.AND P0, PT, R0, R7, PT ;  /* 0x000000070000720c */ /* 0x000fda0003f04270 */
[----:B------:R-:W-:Y:S05]  /*0090*/  @!P0 EXIT ;  /* 0x000000000000894d */ /* 0x000fea0003800000 */
[----:B------:R-:W0:Y:S01]  /*00a0*/  LDC.64 R4, c[0x0][0x380] ;  /* 0x0000e000ff047b82 */ /* 0x000e220000000a00 */
[----:B------:R-:W1:Y:S01]  /*00b0*/  LDCU.64 UR4, c[0x0][0x358] ;  /* 0x00006b00ff0477ac */ /* 0x000e620008000a00 */
[----:B------:R-:W2:Y:S01]  /*00c0*/  LDCU UR6, c[0x0][0x390] ;  /* 0x00007200ff0677ac */ /* 0x000ea20008000800 */
[----:B0-----:R-:W-:-:S04]  /*00d0*/  IMAD.WIDE R2, R7, 0x4, R4 ;  /* 0x0000000407027825 */ /* 0x001fc800078e0204 */
[----:B------:R-:W-:Y:S02]  /*00e0*/  IMAD.WIDE R4, R9, 0x4, R4 ;  /* 0x0000000409047825 */ /* 0x000fe400078e0204 */
[----:B-1----:R-:W3:Y:S04]  /*00f0*/  LDG.E R9, desc[UR4][R2.64] ;  /* 0x0000000402097981 */ /* 0x002ee8000c1e1900 */
[----:B------:R-:W3:Y:S01]  /*0100*/  LDG.E R0, desc[UR4][R4.64] ;  /* 0x0000000404007981 */ /* 0x000ee2000c1e1900 */
[----:B--2---:R-:W-:-:S04]  /*0110*/  LOP3.LUT P0, RZ, R7, UR6, RZ, 0xc0, !PT ;  /* 0x0000000607ff7c12 */ /* 0x004fc8000f80c0ff */
[----:B---3--:R-:W-:-:S13]  /*0120*/  ISETP.LE.XOR P0, PT, R9, R0, !P0 ;  /* 0x000000000900720c */ /* 0x008fda0004703a70 */
[----:B------:R-:W-:Y:S05]  /*0130*/  @!P0 EXIT ;  /* 0x000000000000894d */ /* 0x000fea0003800000 */
[----:B------:R-:W-:Y:S04]  /*0140*/  STG.E desc[UR4][R2.64], R0 ;  /* 0x0000000002007986 */ /* 0x000fe8000c101904 */
[----:B------:R-:W-:Y:S01]  /*0150*/  STG.E desc[UR4][R4.64], R9 ;  /* 0x0000000904007986 */ /* 0x000fe2000c101904 */
[----:B------:R-:W-:Y:S05]  /*0160*/  EXIT ;  /* 0x000000000000794d */ /* 0x000fea0003800000 */
.L_x_26:
        /* <DEDUP_REMOVED lines=9> */
.L_x_33:


//--------------------- .nv.shared._Z15oddEvenSortEvenPii --------------------------
	.section	.nv.shared._Z15oddEvenSortEvenPii,"aw",@nobits
	.sectionflags	@""
	.align	16
	.zero		1024


//--------------------- .nv.shared.reserved.0     --------------------------
	.section	.nv.shared.reserved.0,"aw",@nobits
	.weak		__nv_reservedSMEM_offset_0_alias
	.size		__nv_reservedSMEM_offset_0_alias, 0, 64
	.other		__nv_reservedSMEM_offset_0_alias,@"STO_CUDA_RESERVED_SHARED STV_DEFAULT"
__nv_reservedSMEM_offset_0_alias:
	.zero		0
	.zero		64


//--------------------- .nv.shared._Z14oddEvenSortOddPii --------------------------
	.section	.nv.shared._Z14oddEvenSortOddPii,"aw",@nobits
	.sectionflags	@""
	.align	16
	.zero		1024


//--------------------- .nv.shared._Z11mergeKernelPiS_ii --------------------------
	.section	.nv.shared._Z11mergeKernelPiS_ii,"aw",@nobits
	.sectionflags	@""
	.align	16
	.zero		1024


//--------------------- .nv.shared._Z16radixSortScatterPiS_S_iii --------------------------
	.section	.nv.shared._Z16radixSortScatterPiS_S_iii,"aw",@nobits
	.sectionflags	@""
	.align	16
	.zero		1024


//--------------------- .nv.shared._Z14radixSortCountPiS_ii --------------------------
	.section	.nv.shared._Z14radixSortCountPiS_ii,"aw",@nobits
	.sectionflags	@""
	.align	16
	.zero		1024


//--------------------- .nv.shared._Z17bitonicSortSharedPii --------------------------
	.section	.nv.shared._Z17bitonicSortSharedPii,"aw",@nobits
	.sectionflags	@""
	.align	16
	.zero		1024


//--------------------- .nv.shared._Z12bitonicMergePiiii --------------------------
	.section	.nv.shared._Z12bitonicMergePiiii,"aw",@nobits
	.sectionflags	@""
	.align	16
	.zero		1024


//--------------------- .nv.constant0._Z15oddEvenSortEvenPii --------------------------
	.section	.nv.constant0._Z15oddEvenSortEvenPii,"a",@progbits
	.sectionflags	@""
	.align	4
.nv.constant0._Z15oddEvenSortEvenPii:
	.zero		908


//--------------------- .nv.constant0._Z14oddEvenSortOddPii --------------------------
	.section	.nv.constant0._Z14oddEvenSortOddPii,"a",@progbits
	.sectionflags	@""
	.align	4
.nv.constant0._Z14oddEvenSortOddPii:
	.zero		908


//--------------------- .nv.constant0._Z11mergeKernelPiS_ii --------------------------
	.section	.nv.constant0._Z11mergeKernelPiS_ii,"a",@progbits
	.sectionflags	@""
	.align	4
.nv.constant0._Z11mergeKernelPiS_ii:
	.zero		920


//--------------------- .nv.constant0._Z16radixSortScatterPiS_S_iii --------------------------
	.section	.nv.constant0._Z16radixSortScatterPiS_S_iii,"a",@progbits
	.sectionflags	@""
	.align	4
.nv.constant0._Z16radixSortScatterPiS_S_iii:
	.zero		932


//--------------------- .nv.constant0._Z14radixSortCountPiS_ii --------------------------
	.section	.nv.constant0._Z14radixSortCountPiS_ii,"a",@progbits
	.sectionflags	@""
	.align	4
.nv.constant0._Z14radixSortCountPiS_ii:
	.zero		920


//--------------------- .nv.constant0._Z17bitonicSortSharedPii --------------------------
	.section	.nv.constant0._Z17bitonicSortSharedPii,"a",@progbits
	.sectionflags	@""
	.align	4
.nv.constant0._Z17bitonicSortSharedPii:
	.zero		908


//--------------------- .nv.constant0._Z12bitonicMergePiiii --------------------------
	.section	.nv.constant0._Z12bitonicMergePiiii,"a",@progbits
	.sectionflags	@""
	.align	4
.nv.constant0._Z12bitonicMergePiiii:
	.zero		916


//--------------------- SYMBOLS --------------------------

	.type		.nv.reservedSmem.offset0,@object
	.size		.nv.reservedSmem.offset0,0x4
	.type		.nv.reservedSmem.cap,@object
	.size		.nv.reservedSmem.cap,0x4
